//
// Generated by NVIDIA NVVM Compiler
//
// Compiler Build ID: CL-36424714
// Cuda compilation tools, release 13.0, V13.0.88
// Based on NVVM 20.0.0
//

.version 9.0
.target sm_100
.address_size 64

	// .globl	_Z14BernBinomCoeffPdi
.extern .func  (.param .b64 func_retval0) malloc
(
	.param .b64 malloc_param_0
)
;
.extern .func free
(
	.param .b64 free_param_0
)
;

.visible .entry _Z14BernBinomCoeffPdi(
	.param .u64 .ptr .align 1 _Z14BernBinomCoeffPdi_param_0,
	.param .u32 _Z14BernBinomCoeffPdi_param_1
)
{
	.reg .pred 	%p<16>;
	.reg .b32 	%r<185>;
	.reg .b64 	%rd<5>;
	.reg .b64 	%fd<7>;

	ld.param.u64 	%rd1, [_Z14BernBinomCoeffPdi_param_0];
	ld.param.u32 	%r86, [_Z14BernBinomCoeffPdi_param_1];
	mov.u32 	%r1, %tid.x;
	mov.u32 	%r2, %tid.y;
	setp.eq.s32 	%p1, %r1, 0;
	mov.b32 	%r154, 1;
	@%p1 bra 	$L__BB0_8;
	and.b32  	%r3, %r1, 3;
	setp.lt.u32 	%p2, %r1, 4;
	mov.b32 	%r151, 1;
	mov.u32 	%r152, %r86;
	mov.u32 	%r154, %r151;
	@%p2 bra 	$L__BB0_5;
	and.b32  	%r92, %r1, 1020;
	neg.s32 	%r156, %r92;
	add.s32 	%r155, %r86, -1;
	mov.b32 	%r154, 1;
	mov.b32 	%r157, 2;
$L__BB0_3:
	add.s32 	%r93, %r157, -1;
	add.s32 	%r94, %r155, -2;
	mad.lo.s32 	%r95, %r154, %r155, %r154;
	div.u32 	%r96, %r95, %r93;
	add.s32 	%r97, %r157, 2;
	add.s32 	%r98, %r155, -1;
	mul.lo.s32 	%r99, %r155, %r96;
	div.u32 	%r100, %r99, %r157;
	add.s32 	%r101, %r157, 1;
	mul.lo.s32 	%r102, %r98, %r100;
	div.u32 	%r103, %r102, %r101;
	mul.lo.s32 	%r104, %r94, %r103;
	div.u32 	%r154, %r104, %r97;
	add.s32 	%r157, %r157, 4;
	add.s32 	%r156, %r156, 4;
	add.s32 	%r155, %r155, -4;
	setp.eq.s32 	%p3, %r156, 0;
	@%p3 bra 	$L__BB0_4;
	bra.uni 	$L__BB0_3;
$L__BB0_4:
	add.s32 	%r151, %r157, -1;
	add.s32 	%r152, %r155, 1;
$L__BB0_5:
	setp.eq.s32 	%p4, %r3, 0;
	@%p4 bra 	$L__BB0_8;
	neg.s32 	%r150, %r3;
$L__BB0_7:
	.pragma "nounroll";
	add.s32 	%r17, %r152, -1;
	mul.lo.s32 	%r105, %r152, %r154;
	div.u32 	%r154, %r105, %r151;
	add.s32 	%r151, %r151, 1;
	add.s32 	%r150, %r150, 1;
	setp.ne.s32 	%p5, %r150, 0;
	mov.u32 	%r152, %r17;
	@%p5 bra 	$L__BB0_7;
$L__BB0_8:
	setp.eq.s32 	%p6, %r2, 0;
	mov.b32 	%r171, 1;
	@%p6 bra 	$L__BB0_16;
	and.b32  	%r22, %r2, 3;
	setp.lt.u32 	%p7, %r2, 4;
	mov.b32 	%r168, 1;
	mov.u32 	%r169, %r86;
	mov.u32 	%r171, %r168;
	@%p7 bra 	$L__BB0_13;
	and.b32  	%r111, %r2, 1020;
	neg.s32 	%r160, %r111;
	add.s32 	%r159, %r86, -1;
	mov.b32 	%r171, 1;
	mov.b32 	%r161, 2;
$L__BB0_11:
	add.s32 	%r112, %r161, -1;
	add.s32 	%r113, %r159, -2;
	mad.lo.s32 	%r114, %r171, %r159, %r171;
	div.u32 	%r115, %r114, %r112;
	add.s32 	%r116, %r161, 2;
	add.s32 	%r117, %r159, -1;
	mul.lo.s32 	%r118, %r159, %r115;
	div.u32 	%r119, %r118, %r161;
	add.s32 	%r120, %r161, 1;
	mul.lo.s32 	%r121, %r117, %r119;
	div.u32 	%r122, %r121, %r120;
	mul.lo.s32 	%r123, %r113, %r122;
	div.u32 	%r171, %r123, %r116;
	add.s32 	%r161, %r161, 4;
	add.s32 	%r160, %r160, 4;
	add.s32 	%r159, %r159, -4;
	setp.ne.s32 	%p8, %r160, 0;
	@%p8 bra 	$L__BB0_11;
	add.s32 	%r168, %r161, -1;
	add.s32 	%r169, %r159, 1;
$L__BB0_13:
	setp.eq.s32 	%p9, %r22, 0;
	@%p9 bra 	$L__BB0_16;
	neg.s32 	%r167, %r22;
$L__BB0_15:
	.pragma "nounroll";
	add.s32 	%r52, %r169, -1;
	mul.lo.s32 	%r124, %r169, %r171;
	div.u32 	%r171, %r124, %r168;
	add.s32 	%r168, %r168, 1;
	add.s32 	%r167, %r167, 1;
	setp.ne.s32 	%p10, %r167, 0;
	mov.u32 	%r169, %r52;
	@%p10 bra 	$L__BB0_15;
$L__BB0_16:
	add.s32 	%r57, %r1, %r2;
	setp.eq.s32 	%p11, %r57, 0;
	mov.f64 	%fd6, 0d3FF0000000000000;
	@%p11 bra 	$L__BB0_25;
	shl.b32 	%r182, %r86, 1;
	and.b32  	%r59, %r57, 3;
	setp.lt.u32 	%p12, %r57, 4;
	mov.b32 	%r181, 1;
	mov.u32 	%r184, %r181;
	@%p12 bra 	$L__BB0_21;
	and.b32  	%r129, %r57, 2044;
	neg.s32 	%r173, %r129;
	add.s32 	%r172, %r182, -1;
	mov.b32 	%r184, 1;
	mov.b32 	%r174, 2;
$L__BB0_19:
	add.s32 	%r130, %r174, -1;
	add.s32 	%r131, %r172, -2;
	mad.lo.s32 	%r132, %r184, %r172, %r184;
	div.u32 	%r133, %r132, %r130;
	add.s32 	%r134, %r174, 2;
	add.s32 	%r135, %r172, -1;
	mul.lo.s32 	%r136, %r172, %r133;
	div.u32 	%r137, %r136, %r174;
	add.s32 	%r138, %r174, 1;
	mul.lo.s32 	%r139, %r135, %r137;
	div.u32 	%r140, %r139, %r138;
	mul.lo.s32 	%r141, %r131, %r140;
	div.u32 	%r184, %r141, %r134;
	add.s32 	%r174, %r174, 4;
	add.s32 	%r173, %r173, 4;
	add.s32 	%r172, %r172, -4;
	setp.ne.s32 	%p13, %r173, 0;
	@%p13 bra 	$L__BB0_19;
	add.s32 	%r181, %r174, -1;
	add.s32 	%r182, %r172, 1;
$L__BB0_21:
	setp.eq.s32 	%p14, %r59, 0;
	@%p14 bra 	$L__BB0_24;
	neg.s32 	%r180, %r59;
$L__BB0_23:
	.pragma "nounroll";
	add.s32 	%r81, %r182, -1;
	mul.lo.s32 	%r142, %r182, %r184;
	div.u32 	%r184, %r142, %r181;
	add.s32 	%r181, %r181, 1;
	add.s32 	%r180, %r180, 1;
	setp.ne.s32 	%p15, %r180, 0;
	mov.u32 	%r182, %r81;
	@%p15 bra 	$L__BB0_23;
$L__BB0_24:
	cvt.rn.f64.u32 	%fd6, %r184;
$L__BB0_25:
	cvta.to.global.u64 	%rd2, %rd1;
	mul.lo.s32 	%r143, %r171, %r154;
	cvt.rn.f64.u32 	%fd4, %r143;
	div.rn.f64 	%fd5, %fd4, %fd6;
	mad.lo.s32 	%r144, %r2, %r86, %r2;
	add.s32 	%r145, %r144, %r1;
	mul.wide.s32 	%rd3, %r145, 8;
	add.s64 	%rd4, %rd2, %rd3;
	st.global.f64 	[%rd4], %fd5;
	ret;

}
	// .globl	_Z5ass_APdPiS0_ddiiiiii
.visible .entry _Z5ass_APdPiS0_ddiiiiii(
	.param .u64 .ptr .align 1 _Z5ass_APdPiS0_ddiiiiii_param_0,
	.param .u64 .ptr .align 1 _Z5ass_APdPiS0_ddiiiiii_param_1,
	.param .u64 .ptr .align 1 _Z5ass_APdPiS0_ddiiiiii_param_2,
	.param .f64 _Z5ass_APdPiS0_ddiiiiii_param_3,
	.param .f64 _Z5ass_APdPiS0_ddiiiiii_param_4,
	.param .u32 _Z5ass_APdPiS0_ddiiiiii_param_5,
	.param .u32 _Z5ass_APdPiS0_ddiiiiii_param_6,
	.param .u32 _Z5ass_APdPiS0_ddiiiiii_param_7,
	.param .u32 _Z5ass_APdPiS0_ddiiiiii_param_8,
	.param .u32 _Z5ass_APdPiS0_ddiiiiii_param_9,
	.param .u32 _Z5ass_APdPiS0_ddiiiiii_param_10
)
{
	.reg .pred 	%p<2>;
	.reg .b32 	%r<19>;
	.reg .b64 	%rd<16>;

	ld.param.u64 	%rd1, [_Z5ass_APdPiS0_ddiiiiii_param_0];
	ld.param.u64 	%rd2, [_Z5ass_APdPiS0_ddiiiiii_param_1];
	ld.param.u64 	%rd3, [_Z5ass_APdPiS0_ddiiiiii_param_2];
	ld.param.u32 	%r2, [_Z5ass_APdPiS0_ddiiiiii_param_6];
	ld.param.u32 	%r3, [_Z5ass_APdPiS0_ddiiiiii_param_7];
	ld.param.u32 	%r4, [_Z5ass_APdPiS0_ddiiiiii_param_8];
	cvta.to.global.u64 	%rd4, %rd3;
	mov.u32 	%r5, %ctaid.x;
	mov.u32 	%r6, %ctaid.y;
	mad.lo.s32 	%r1, %r2, %r6, %r5;
	mul.wide.s32 	%rd5, %r1, 4;
	add.s64 	%rd6, %rd4, %rd5;
	ld.global.u32 	%r7, [%rd6];
	setp.ne.s32 	%p1, %r4, %r7;
	bar.sync 	0;
	@%p1 bra 	$L__BB1_2;
	mov.u32 	%r8, %tid.y;
	mov.u32 	%r9, %tid.x;
	cvta.to.global.u64 	%rd7, %rd2;
	cvta.to.global.u64 	%rd8, %rd1;
	shl.b32 	%r10, %r1, 2;
	add.s32 	%r11, %r10, %r9;
	mul.wide.s32 	%rd9, %r11, 4;
	add.s64 	%rd10, %rd7, %rd9;
	ld.global.u32 	%r12, [%rd10];
	add.s32 	%r13, %r10, %r8;
	mul.wide.s32 	%rd11, %r13, 4;
	add.s64 	%rd12, %rd7, %rd11;
	ld.global.u32 	%r14, [%rd12];
	mad.lo.s32 	%r15, %r2, %r3, %r2;
	add.s32 	%r16, %r3, %r15;
	mad.lo.s32 	%r17, %r12, %r16, %r12;
	add.s32 	%r18, %r17, %r14;
	mul.wide.s32 	%rd13, %r18, 8;
	add.s64 	%rd14, %rd8, %rd13;
	mov.b64 	%rd15, 9221120237041090560;
	st.global.u64 	[%rd14], %rd15;
$L__BB1_2:
	ret;

}
	// .globl	_Z11ass_A_exactddP11coordinatesPdiPiS1_S1_
.visible .entry _Z11ass_A_exactddP11coordinatesPdiPiS1_S1_(
	.param .f64 _Z11ass_A_exactddP11coordinatesPdiPiS1_S1__param_0,
	.param .f64 _Z11ass_A_exactddP11coordinatesPdiPiS1_S1__param_1,
	.param .u64 .ptr .align 1 _Z11ass_A_exactddP11coordinatesPdiPiS1_S1__param_2,
	.param .u64 .ptr .align 1 _Z11ass_A_exactddP11coordinatesPdiPiS1_S1__param_3,
	.param .u32 _Z11ass_A_exactddP11coordinatesPdiPiS1_S1__param_4,
	.param .u64 .ptr .align 1 _Z11ass_A_exactddP11coordinatesPdiPiS1_S1__param_5,
	.param .u64 .ptr .align 1 _Z11ass_A_exactddP11coordinatesPdiPiS1_S1__param_6,
	.param .u64 .ptr .align 1 _Z11ass_A_exactddP11coordinatesPdiPiS1_S1__param_7
)
{
	.reg .pred 	%p<75>;
	.reg .b32 	%r<162>;
	.reg .b64 	%rd<152>;
	.reg .b64 	%fd<253>;

	ld.param.f64 	%fd94, [_Z11ass_A_exactddP11coordinatesPdiPiS1_S1__param_0];
	ld.param.f64 	%fd95, [_Z11ass_A_exactddP11coordinatesPdiPiS1_S1__param_1];
	ld.param.u64 	%rd24, [_Z11ass_A_exactddP11coordinatesPdiPiS1_S1__param_2];
	ld.param.u64 	%rd25, [_Z11ass_A_exactddP11coordinatesPdiPiS1_S1__param_3];
	ld.param.u32 	%r66, [_Z11ass_A_exactddP11coordinatesPdiPiS1_S1__param_4];
	ld.param.u64 	%rd26, [_Z11ass_A_exactddP11coordinatesPdiPiS1_S1__param_5];
	ld.param.u64 	%rd27, [_Z11ass_A_exactddP11coordinatesPdiPiS1_S1__param_6];
	ld.param.u64 	%rd28, [_Z11ass_A_exactddP11coordinatesPdiPiS1_S1__param_7];
	cvta.to.global.u64 	%rd1, %rd25;
	cvta.to.global.u64 	%rd2, %rd24;
	cvta.to.global.u64 	%rd3, %rd26;
	cvta.to.global.u64 	%rd4, %rd27;
	cvta.to.global.u64 	%rd5, %rd28;
	add.s32 	%r1, %r66, 1;
	mad.lo.s32 	%r67, %r66, %r66, %r66;
	add.s32 	%r2, %r67, %r1;
	mul.lo.s32 	%r68, %r2, %r2;
	mul.wide.s32 	%rd29, %r68, 8;
	{ // callseq 0, 0
	.param .b64 param0;
	st.param.b64 	[param0], %rd29;
	.param .b64 retval0;
	call.uni (retval0), 
	malloc, 
	(
	param0
	);
	ld.param.b64 	%rd30, [retval0];
	} // callseq 0
	setp.lt.s32 	%p5, %r66, 0;
	@%p5 bra 	$L__BB2_107;
	mov.u32 	%r3, %tid.x;
	and.b32  	%r4, %r66, 1;
	shl.b32 	%r5, %r66, 1;
	mov.b32 	%r144, 0;
$L__BB2_2:
	mov.b32 	%r145, 0;
$L__BB2_3:
	mov.b32 	%r146, 0;
$L__BB2_4:
	mov.u32 	%r8, %r146;
	setp.lt.s32 	%p6, %r145, %r66;
	setp.ne.s32 	%p7, %r144, 0;
	setp.lt.s32 	%p8, %r144, %r66;
	setp.lt.s32 	%p9, %r8, %r66;
	and.pred  	%p1, %p8, %p9;
	mul.lo.s32 	%r72, %r8, %r66;
	add.s32 	%r73, %r72, %r144;
	mul.wide.u32 	%rd31, %r73, 8;
	add.s64 	%rd7, %rd5, %rd31;
	and.pred  	%p2, %p7, %p9;
	cvt.s64.s32 	%rd32, %r72;
	cvt.s64.s32 	%rd33, %r144;
	add.s64 	%rd34, %rd33, %rd32;
	shl.b64 	%rd35, %rd34, 3;
	add.s64 	%rd8, %rd5, %rd35;
	setp.ne.s32 	%p10, %r8, 0;
	and.pred  	%p3, %p8, %p10;
	sub.s32 	%r74, %r72, %r66;
	add.s32 	%r75, %r74, %r144;
	mul.wide.s32 	%rd36, %r75, 8;
	add.s64 	%rd9, %rd5, %rd36;
	and.pred  	%p4, %p10, %p7;
	cvt.s64.s32 	%rd37, %r74;
	add.s64 	%rd38, %rd33, %rd37;
	shl.b64 	%rd39, %rd38, 3;
	add.s64 	%rd10, %rd5, %rd39;
	add.s32 	%r9, %r72, %r8;
	add.s32 	%r76, %r73, %r8;
	mul.wide.u32 	%rd40, %r76, 8;
	add.s64 	%rd11, %rd4, %rd40;
	mul.lo.s32 	%r77, %r9, %r1;
	add.s32 	%r78, %r145, %r144;
	add.s32 	%r79, %r78, %r77;
	mul.wide.s32 	%rd41, %r79, 4;
	add.s64 	%rd12, %rd3, %rd41;
	add.s32 	%r10, %r77, %r8;
	@%p6 bra 	$L__BB2_46;
	setp.eq.s32 	%p11, %r66, 0;
	mov.b32 	%r158, 0;
	@%p11 bra 	$L__BB2_32;
	neg.s32 	%r153, %r66;
	add.s32 	%r152, %r66, %r145;
	add.s32 	%r151, %r145, 1;
	mul.wide.u32 	%rd42, %r10, 4;
	add.s64 	%rd43, %rd3, %rd42;
	add.s64 	%rd151, %rd43, 4;
	add.s32 	%r82, %r3, %r8;
	add.s32 	%r83, %r82, %r66;
	mad.lo.s32 	%r84, %r1, %r83, %r1;
	add.s32 	%r85, %r145, %r84;
	mad.lo.s32 	%r150, %r1, %r85, %r144;
	add.s32 	%r86, %r1, %r8;
	mad.lo.s32 	%r87, %r1, %r86, %r145;
	mad.lo.s32 	%r149, %r1, %r87, %r144;
	mad.lo.s32 	%r88, %r1, %r82, %r145;
	mad.lo.s32 	%r148, %r1, %r88, %r144;
	add.s32 	%r89, %r145, %r9;
	mad.lo.s32 	%r147, %r1, %r89, %r144;
	mov.b32 	%r156, 0;
	mov.u32 	%r154, %r10;
	mov.u32 	%r155, %r66;
	mov.u32 	%r157, %r156;
$L__BB2_7:
	mov.f64 	%fd211, 0d0000000000000000;
	not.pred 	%p12, %p1;
	@%p12 bra 	$L__BB2_9;
	ld.global.f64 	%fd97, [%rd7];
	add.f64 	%fd211, %fd97, 0d0000000000000000;
$L__BB2_9:
	not.pred 	%p13, %p2;
	@%p13 bra 	$L__BB2_11;
	ld.global.f64 	%fd98, [%rd8+-8];
	sub.f64 	%fd211, %fd211, %fd98;
$L__BB2_11:
	not.pred 	%p14, %p3;
	@%p14 bra 	$L__BB2_13;
	ld.global.f64 	%fd99, [%rd9];
	sub.f64 	%fd211, %fd211, %fd99;
$L__BB2_13:
	not.pred 	%p15, %p4;
	@%p15 bra 	$L__BB2_15;
	ld.global.f64 	%fd100, [%rd10+-8];
	add.f64 	%fd211, %fd211, %fd100;
$L__BB2_15:
	setp.eq.s32 	%p16, %r145, 0;
	add.s32 	%r90, %r151, -1;
	mul.wide.u32 	%rd44, %r90, 8;
	add.s64 	%rd45, %rd4, %rd44;
	ld.global.f64 	%fd102, [%rd45];
	mul.f64 	%fd103, %fd95, %fd102;
	div.rn.f64 	%fd104, %fd103, %fd94;
	mul.f64 	%fd9, %fd211, %fd104;
	mul.wide.u32 	%rd46, %r147, 8;
	add.s64 	%rd15, %rd30, %rd46;
	st.f64 	[%rd15], %fd9;
	setp.ge.s32 	%p17, %r157, %r66;
	cvt.s64.s32 	%rd47, %r156;
	cvt.s64.s32 	%rd48, %r145;
	add.s64 	%rd49, %rd48, %rd47;
	shl.b64 	%rd50, %rd49, 3;
	add.s64 	%rd16, %rd5, %rd50;
	mov.f64 	%fd215, 0d0000000000000000;
	or.pred  	%p18, %p16, %p17;
	@%p18 bra 	$L__BB2_17;
	ld.global.f64 	%fd105, [%rd16+-8];
	mov.f64 	%fd106, 0d0000000000000000;
	sub.f64 	%fd215, %fd106, %fd105;
$L__BB2_17:
	setp.eq.s32 	%p19, %r145, 0;
	setp.eq.s32 	%p20, %r157, 0;
	or.pred  	%p21, %p20, %p19;
	@%p21 bra 	$L__BB2_19;
	cvt.s64.s32 	%rd51, %r153;
	cvt.s64.s32 	%rd52, %r145;
	add.s64 	%rd53, %rd52, %rd51;
	shl.b64 	%rd54, %rd53, 3;
	add.s64 	%rd55, %rd5, %rd54;
	ld.global.f64 	%fd107, [%rd55+-8];
	add.f64 	%fd215, %fd215, %fd107;
$L__BB2_19:
	ld.global.f64 	%fd109, [%rd11];
	mul.f64 	%fd110, %fd94, %fd109;
	div.rn.f64 	%fd111, %fd110, %fd95;
	fma.rn.f64 	%fd112, %fd215, %fd111, %fd9;
	st.f64 	[%rd15], %fd112;
	ld.global.u32 	%r91, [%rd12];
	mul.wide.u32 	%rd56, %r154, 4;
	add.s64 	%rd57, %rd3, %rd56;
	ld.global.u32 	%r92, [%rd57];
	mul.wide.s32 	%rd58, %r148, 8;
	add.s64 	%rd59, %rd2, %rd58;
	st.global.u32 	[%rd59], %r91;
	st.global.u32 	[%rd59+4], %r92;
	ld.f64 	%fd113, [%rd15];
	add.s64 	%rd60, %rd1, %rd58;
	st.global.f64 	[%rd60], %fd113;
	mov.f64 	%fd217, 0d0000000000000000;
	@%p12 bra 	$L__BB2_21;
	ld.global.f64 	%fd114, [%rd7];
	add.f64 	%fd217, %fd114, 0d0000000000000000;
$L__BB2_21:
	@%p13 bra 	$L__BB2_23;
	ld.global.f64 	%fd115, [%rd8+-8];
	sub.f64 	%fd217, %fd217, %fd115;
$L__BB2_23:
	@%p14 bra 	$L__BB2_25;
	ld.global.f64 	%fd116, [%rd9];
	sub.f64 	%fd217, %fd217, %fd116;
$L__BB2_25:
	@%p15 bra 	$L__BB2_27;
	ld.global.f64 	%fd117, [%rd10+-8];
	add.f64 	%fd217, %fd217, %fd117;
$L__BB2_27:
	setp.eq.s32 	%p26, %r145, 0;
	add.s32 	%r93, %r152, 1;
	mul.wide.u32 	%rd61, %r93, 8;
	add.s64 	%rd62, %rd4, %rd61;
	ld.global.f64 	%fd119, [%rd62];
	mul.f64 	%fd120, %fd95, %fd119;
	div.rn.f64 	%fd121, %fd120, %fd94;
	mul.f64 	%fd22, %fd217, %fd121;
	mul.wide.u32 	%rd63, %r149, 8;
	add.s64 	%rd17, %rd30, %rd63;
	st.f64 	[%rd17], %fd22;
	add.s32 	%r29, %r157, 1;
	setp.ge.s32 	%p27, %r29, %r66;
	mov.f64 	%fd221, 0d0000000000000000;
	or.pred  	%p28, %p26, %p27;
	@%p28 bra 	$L__BB2_29;
	cvt.s64.s32 	%rd64, %r155;
	cvt.s64.s32 	%rd65, %r145;
	add.s64 	%rd66, %rd65, %rd64;
	shl.b64 	%rd67, %rd66, 3;
	add.s64 	%rd68, %rd5, %rd67;
	ld.global.f64 	%fd122, [%rd68+-8];
	mov.f64 	%fd123, 0d0000000000000000;
	sub.f64 	%fd221, %fd123, %fd122;
$L__BB2_29:
	@%p26 bra 	$L__BB2_31;
	ld.global.f64 	%fd124, [%rd16+-8];
	add.f64 	%fd221, %fd221, %fd124;
$L__BB2_31:
	ld.global.f64 	%fd125, [%rd11];
	mul.f64 	%fd126, %fd94, %fd125;
	div.rn.f64 	%fd127, %fd126, %fd95;
	fma.rn.f64 	%fd128, %fd221, %fd127, %fd22;
	st.f64 	[%rd17], %fd128;
	ld.global.u32 	%r94, [%rd12];
	ld.global.u32 	%r95, [%rd151];
	mul.wide.s32 	%rd69, %r150, 8;
	add.s64 	%rd70, %rd2, %rd69;
	st.global.u32 	[%rd70], %r94;
	st.global.u32 	[%rd70+4], %r95;
	ld.f64 	%fd129, [%rd17];
	add.s64 	%rd71, %rd1, %rd69;
	st.global.f64 	[%rd71], %fd129;
	add.s32 	%r156, %r156, %r5;
	add.s64 	%rd151, %rd151, 8;
	add.s32 	%r155, %r155, %r5;
	add.s32 	%r154, %r154, 2;
	add.s32 	%r153, %r153, %r5;
	add.s32 	%r96, %r5, 2;
	add.s32 	%r152, %r152, %r96;
	add.s32 	%r151, %r151, %r96;
	mul.lo.s32 	%r97, %r96, %r2;
	add.s32 	%r150, %r150, %r97;
	add.s32 	%r149, %r149, %r97;
	add.s32 	%r148, %r148, %r97;
	add.s32 	%r147, %r147, %r97;
	add.s32 	%r157, %r29, 1;
	and.b32  	%r158, %r1, -2;
	setp.ne.s32 	%p30, %r157, %r158;
	@%p30 bra 	$L__BB2_7;
$L__BB2_32:
	setp.ne.s32 	%p31, %r4, 0;
	@%p31 bra 	$L__BB2_104;
	mul.lo.s32 	%r43, %r158, %r1;
	add.s32 	%r98, %r43, %r8;
	mad.lo.s32 	%r99, %r145, %r1, %r144;
	mad.lo.s32 	%r44, %r98, %r2, %r99;
	mov.f64 	%fd223, 0d0000000000000000;
	not.pred 	%p32, %p1;
	@%p32 bra 	$L__BB2_35;
	ld.global.f64 	%fd131, [%rd7];
	add.f64 	%fd223, %fd131, 0d0000000000000000;
$L__BB2_35:
	not.pred 	%p33, %p2;
	@%p33 bra 	$L__BB2_37;
	ld.global.f64 	%fd132, [%rd8+-8];
	sub.f64 	%fd223, %fd223, %fd132;
$L__BB2_37:
	not.pred 	%p34, %p3;
	@%p34 bra 	$L__BB2_39;
	ld.global.f64 	%fd133, [%rd9];
	sub.f64 	%fd223, %fd223, %fd133;
$L__BB2_39:
	not.pred 	%p35, %p4;
	@%p35 bra 	$L__BB2_41;
	ld.global.f64 	%fd134, [%rd10+-8];
	add.f64 	%fd223, %fd223, %fd134;
$L__BB2_41:
	setp.eq.s32 	%p36, %r145, 0;
	add.s32 	%r100, %r43, %r145;
	mul.wide.u32 	%rd72, %r100, 8;
	add.s64 	%rd73, %rd4, %rd72;
	ld.global.f64 	%fd136, [%rd73];
	mul.f64 	%fd137, %fd95, %fd136;
	div.rn.f64 	%fd138, %fd137, %fd94;
	mul.f64 	%fd35, %fd223, %fd138;
	mul.wide.u32 	%rd74, %r44, 8;
	add.s64 	%rd19, %rd30, %rd74;
	st.f64 	[%rd19], %fd35;
	setp.ge.s32 	%p37, %r158, %r66;
	mov.f64 	%fd227, 0d0000000000000000;
	or.pred  	%p38, %p36, %p37;
	@%p38 bra 	$L__BB2_43;
	mul.lo.s32 	%r101, %r158, %r66;
	cvt.s64.s32 	%rd75, %r101;
	cvt.s64.s32 	%rd76, %r145;
	add.s64 	%rd77, %rd76, %rd75;
	shl.b64 	%rd78, %rd77, 3;
	add.s64 	%rd79, %rd5, %rd78;
	ld.global.f64 	%fd139, [%rd79+-8];
	mov.f64 	%fd140, 0d0000000000000000;
	sub.f64 	%fd227, %fd140, %fd139;
$L__BB2_43:
	setp.eq.s32 	%p39, %r145, 0;
	setp.eq.s32 	%p40, %r158, 0;
	or.pred  	%p41, %p40, %p39;
	@%p41 bra 	$L__BB2_45;
	add.s32 	%r102, %r158, -1;
	mul.lo.s32 	%r103, %r102, %r66;
	cvt.s64.s32 	%rd80, %r103;
	cvt.s64.s32 	%rd81, %r145;
	add.s64 	%rd82, %rd81, %rd80;
	shl.b64 	%rd83, %rd82, 3;
	add.s64 	%rd84, %rd5, %rd83;
	ld.global.f64 	%fd141, [%rd84+-8];
	add.f64 	%fd227, %fd227, %fd141;
$L__BB2_45:
	ld.global.f64 	%fd142, [%rd11];
	mul.f64 	%fd143, %fd94, %fd142;
	div.rn.f64 	%fd144, %fd143, %fd95;
	fma.rn.f64 	%fd145, %fd227, %fd144, %fd35;
	st.f64 	[%rd19], %fd145;
	ld.global.u32 	%r104, [%rd12];
	add.s32 	%r105, %r10, %r158;
	mul.wide.u32 	%rd85, %r105, 4;
	add.s64 	%rd86, %rd3, %rd85;
	ld.global.u32 	%r106, [%rd86];
	mad.lo.s32 	%r107, %r2, %r3, %r44;
	mul.wide.s32 	%rd87, %r107, 8;
	add.s64 	%rd88, %rd2, %rd87;
	st.global.u32 	[%rd88], %r104;
	st.global.u32 	[%rd88+4], %r106;
	ld.f64 	%fd146, [%rd19];
	add.s64 	%rd89, %rd1, %rd87;
	st.global.f64 	[%rd89], %fd146;
	bra.uni 	$L__BB2_104;
$L__BB2_46:
	mad.lo.s32 	%r45, %r145, %r1, %r144;
	setp.eq.s32 	%p42, %r145, 0;
	@%p42 bra 	$L__BB2_65;
	mov.b32 	%r161, 0;
$L__BB2_48:
	mul.lo.s32 	%r60, %r161, %r1;
	add.s32 	%r132, %r60, %r8;
	mad.lo.s32 	%r61, %r132, %r2, %r45;
	mov.f64 	%fd246, 0d0000000000000000;
	not.pred 	%p63, %p1;
	@%p63 bra 	$L__BB2_50;
	ld.global.f64 	%fd194, [%rd7];
	add.f64 	%fd246, %fd194, 0d0000000000000000;
$L__BB2_50:
	not.pred 	%p64, %p2;
	@%p64 bra 	$L__BB2_52;
	ld.global.f64 	%fd195, [%rd8+-8];
	sub.f64 	%fd246, %fd246, %fd195;
$L__BB2_52:
	not.pred 	%p65, %p3;
	@%p65 bra 	$L__BB2_54;
	ld.global.f64 	%fd196, [%rd9];
	sub.f64 	%fd246, %fd246, %fd196;
$L__BB2_54:
	not.pred 	%p66, %p4;
	@%p66 bra 	$L__BB2_56;
	ld.global.f64 	%fd197, [%rd10+-8];
	add.f64 	%fd246, %fd246, %fd197;
$L__BB2_56:
	add.s32 	%r133, %r60, %r145;
	mul.wide.u32 	%rd129, %r133, 8;
	add.s64 	%rd130, %rd4, %rd129;
	ld.global.f64 	%fd199, [%rd130];
	mul.f64 	%fd200, %fd95, %fd199;
	div.rn.f64 	%fd201, %fd200, %fd94;
	mul.f64 	%fd85, %fd246, %fd201;
	mul.wide.u32 	%rd131, %r61, 8;
	add.s64 	%rd23, %rd30, %rd131;
	st.f64 	[%rd23], %fd85;
	setp.ge.s32 	%p67, %r161, %r66;
	mov.f64 	%fd250, 0d0000000000000000;
	@%p67 bra 	$L__BB2_58;
	mad.lo.s32 	%r134, %r161, %r66, %r145;
	mul.wide.u32 	%rd132, %r134, 8;
	add.s64 	%rd133, %rd5, %rd132;
	ld.global.f64 	%fd250, [%rd133];
$L__BB2_58:
	@%p67 bra 	$L__BB2_60;
	mul.lo.s32 	%r135, %r161, %r66;
	cvt.s64.s32 	%rd134, %r135;
	cvt.s64.s32 	%rd135, %r145;
	add.s64 	%rd136, %rd135, %rd134;
	shl.b64 	%rd137, %rd136, 3;
	add.s64 	%rd138, %rd5, %rd137;
	ld.global.f64 	%fd202, [%rd138+-8];
	sub.f64 	%fd250, %fd250, %fd202;
$L__BB2_60:
	setp.eq.s32 	%p69, %r161, 0;
	@%p69 bra 	$L__BB2_62;
	add.s32 	%r136, %r161, -1;
	mad.lo.s32 	%r137, %r136, %r66, %r145;
	mul.wide.s32 	%rd139, %r137, 8;
	add.s64 	%rd140, %rd5, %rd139;
	ld.global.f64 	%fd203, [%rd140];
	sub.f64 	%fd250, %fd250, %fd203;
$L__BB2_62:
	@%p69 bra 	$L__BB2_64;
	add.s32 	%r138, %r161, -1;
	mul.lo.s32 	%r139, %r138, %r66;
	cvt.s64.s32 	%rd141, %r139;
	cvt.s64.s32 	%rd142, %r145;
	add.s64 	%rd143, %rd142, %rd141;
	shl.b64 	%rd144, %rd143, 3;
	add.s64 	%rd145, %rd5, %rd144;
	ld.global.f64 	%fd204, [%rd145+-8];
	add.f64 	%fd250, %fd250, %fd204;
$L__BB2_64:
	ld.global.f64 	%fd205, [%rd11];
	mul.f64 	%fd206, %fd94, %fd205;
	div.rn.f64 	%fd207, %fd206, %fd95;
	fma.rn.f64 	%fd208, %fd250, %fd207, %fd85;
	st.f64 	[%rd23], %fd208;
	ld.global.u32 	%r140, [%rd12];
	add.s32 	%r141, %r10, %r161;
	mul.wide.u32 	%rd146, %r141, 4;
	add.s64 	%rd147, %rd3, %rd146;
	ld.global.u32 	%r142, [%rd147];
	mad.lo.s32 	%r143, %r2, %r3, %r61;
	mul.wide.s32 	%rd148, %r143, 8;
	add.s64 	%rd149, %rd2, %rd148;
	st.global.u32 	[%rd149], %r140;
	st.global.u32 	[%rd149+4], %r142;
	ld.f64 	%fd209, [%rd23];
	add.s64 	%rd150, %rd1, %rd148;
	st.global.f64 	[%rd150], %fd209;
	add.s32 	%r62, %r161, 1;
	setp.ne.s32 	%p71, %r161, %r66;
	mov.u32 	%r161, %r62;
	@%p71 bra 	$L__BB2_48;
	bra.uni 	$L__BB2_104;
$L__BB2_65:
	setp.eq.s32 	%p43, %r66, 0;
	mov.b32 	%r160, 0;
	@%p43 bra 	$L__BB2_90;
	mov.b32 	%r159, 0;
$L__BB2_67:
	mul.lo.s32 	%r47, %r159, %r1;
	add.s32 	%r48, %r47, %r8;
	mad.lo.s32 	%r49, %r48, %r2, %r45;
	mov.f64 	%fd229, 0d0000000000000000;
	not.pred 	%p44, %p1;
	@%p44 bra 	$L__BB2_69;
	ld.global.f64 	%fd148, [%rd7];
	add.f64 	%fd229, %fd148, 0d0000000000000000;
$L__BB2_69:
	not.pred 	%p45, %p2;
	@%p45 bra 	$L__BB2_71;
	ld.global.f64 	%fd149, [%rd8+-8];
	sub.f64 	%fd229, %fd229, %fd149;
$L__BB2_71:
	not.pred 	%p46, %p3;
	@%p46 bra 	$L__BB2_73;
	ld.global.f64 	%fd150, [%rd9];
	sub.f64 	%fd229, %fd229, %fd150;
$L__BB2_73:
	not.pred 	%p47, %p4;
	@%p47 bra 	$L__BB2_75;
	ld.global.f64 	%fd151, [%rd10+-8];
	add.f64 	%fd229, %fd229, %fd151;
$L__BB2_75:
	mul.wide.u32 	%rd90, %r47, 8;
	add.s64 	%rd91, %rd4, %rd90;
	ld.global.f64 	%fd153, [%rd91];
	mul.f64 	%fd154, %fd95, %fd153;
	div.rn.f64 	%fd155, %fd154, %fd94;
	mul.f64 	%fd48, %fd229, %fd155;
	mul.wide.u32 	%rd92, %r49, 8;
	add.s64 	%rd20, %rd30, %rd92;
	st.f64 	[%rd20], %fd48;
	setp.ge.s32 	%p48, %r159, %r66;
	mov.f64 	%fd233, 0d0000000000000000;
	@%p48 bra 	$L__BB2_77;
	mul.lo.s32 	%r110, %r159, %r66;
	mul.wide.u32 	%rd93, %r110, 8;
	add.s64 	%rd94, %rd5, %rd93;
	ld.global.f64 	%fd233, [%rd94];
$L__BB2_77:
	setp.eq.s32 	%p49, %r159, 0;
	@%p49 bra 	$L__BB2_79;
	add.s32 	%r111, %r159, -1;
	mul.lo.s32 	%r112, %r111, %r66;
	mul.wide.s32 	%rd95, %r112, 8;
	add.s64 	%rd96, %rd5, %rd95;
	ld.global.f64 	%fd156, [%rd96];
	sub.f64 	%fd233, %fd233, %fd156;
$L__BB2_79:
	ld.global.f64 	%fd158, [%rd11];
	mul.f64 	%fd159, %fd94, %fd158;
	div.rn.f64 	%fd160, %fd159, %fd95;
	fma.rn.f64 	%fd161, %fd233, %fd160, %fd48;
	st.f64 	[%rd20], %fd161;
	ld.global.u32 	%r113, [%rd12];
	add.s32 	%r114, %r10, %r159;
	mul.wide.u32 	%rd97, %r114, 4;
	add.s64 	%rd98, %rd3, %rd97;
	ld.global.u32 	%r115, [%rd98];
	mul.lo.s32 	%r50, %r2, %r3;
	add.s32 	%r116, %r49, %r50;
	mul.wide.s32 	%rd99, %r116, 8;
	add.s64 	%rd100, %rd2, %rd99;
	st.global.u32 	[%rd100], %r113;
	st.global.u32 	[%rd100+4], %r115;
	ld.f64 	%fd162, [%rd20];
	add.s64 	%rd101, %rd1, %rd99;
	st.global.f64 	[%rd101], %fd162;
	add.s32 	%r51, %r159, 1;
	add.s32 	%r52, %r47, %r1;
	add.s32 	%r117, %r48, %r1;
	mad.lo.s32 	%r53, %r117, %r2, %r45;
	mov.f64 	%fd235, 0d0000000000000000;
	@%p44 bra 	$L__BB2_81;
	ld.global.f64 	%fd163, [%rd7];
	add.f64 	%fd235, %fd163, 0d0000000000000000;
$L__BB2_81:
	@%p45 bra 	$L__BB2_83;
	ld.global.f64 	%fd164, [%rd8+-8];
	sub.f64 	%fd235, %fd235, %fd164;
$L__BB2_83:
	@%p46 bra 	$L__BB2_85;
	ld.global.f64 	%fd165, [%rd9];
	sub.f64 	%fd235, %fd235, %fd165;
$L__BB2_85:
	@%p47 bra 	$L__BB2_87;
	ld.global.f64 	%fd166, [%rd10+-8];
	add.f64 	%fd235, %fd235, %fd166;
$L__BB2_87:
	mul.wide.u32 	%rd102, %r52, 8;
	add.s64 	%rd103, %rd4, %rd102;
	ld.global.f64 	%fd168, [%rd103];
	mul.f64 	%fd169, %fd95, %fd168;
	div.rn.f64 	%fd170, %fd169, %fd94;
	mul.f64 	%fd61, %fd235, %fd170;
	mul.wide.u32 	%rd104, %r53, 8;
	add.s64 	%rd21, %rd30, %rd104;
	st.f64 	[%rd21], %fd61;
	setp.ge.s32 	%p54, %r51, %r66;
	mov.f64 	%fd238, 0d0000000000000000;
	@%p54 bra 	$L__BB2_89;
	sub.s32 	%r118, %r52, %r51;
	mul.wide.u32 	%rd105, %r118, 8;
	add.s64 	%rd106, %rd5, %rd105;
	ld.global.f64 	%fd238, [%rd106];
$L__BB2_89:
	mul.lo.s32 	%r119, %r159, %r66;
	mul.wide.s32 	%rd107, %r119, 8;
	add.s64 	%rd108, %rd5, %rd107;
	ld.global.f64 	%fd171, [%rd108];
	sub.f64 	%fd172, %fd238, %fd171;
	ld.global.f64 	%fd173, [%rd11];
	mul.f64 	%fd174, %fd94, %fd173;
	div.rn.f64 	%fd175, %fd174, %fd95;
	fma.rn.f64 	%fd176, %fd172, %fd175, %fd61;
	st.f64 	[%rd21], %fd176;
	ld.global.u32 	%r120, [%rd12];
	cvt.u64.u32 	%rd109, %r10;
	cvt.u64.u32 	%rd110, %r159;
	add.s64 	%rd111, %rd109, %rd110;
	shl.b64 	%rd112, %rd111, 2;
	add.s64 	%rd113, %rd3, %rd112;
	ld.global.u32 	%r121, [%rd113+4];
	add.s32 	%r122, %r53, %r50;
	mul.wide.s32 	%rd114, %r122, 8;
	add.s64 	%rd115, %rd2, %rd114;
	st.global.u32 	[%rd115], %r120;
	st.global.u32 	[%rd115+4], %r121;
	ld.f64 	%fd177, [%rd21];
	add.s64 	%rd116, %rd1, %rd114;
	st.global.f64 	[%rd116], %fd177;
	add.s32 	%r159, %r159, 2;
	and.b32  	%r160, %r1, -2;
	setp.ne.s32 	%p55, %r159, %r160;
	@%p55 bra 	$L__BB2_67;
$L__BB2_90:
	setp.ne.s32 	%p56, %r4, 0;
	@%p56 bra 	$L__BB2_104;
	mul.lo.s32 	%r57, %r160, %r1;
	add.s32 	%r123, %r57, %r8;
	mad.lo.s32 	%r58, %r123, %r2, %r45;
	mov.f64 	%fd240, 0d0000000000000000;
	not.pred 	%p57, %p1;
	@%p57 bra 	$L__BB2_93;
	ld.global.f64 	%fd179, [%rd7];
	add.f64 	%fd240, %fd179, 0d0000000000000000;
$L__BB2_93:
	not.pred 	%p58, %p2;
	@%p58 bra 	$L__BB2_95;
	ld.global.f64 	%fd180, [%rd8+-8];
	sub.f64 	%fd240, %fd240, %fd180;
$L__BB2_95:
	not.pred 	%p59, %p3;
	@%p59 bra 	$L__BB2_97;
	ld.global.f64 	%fd181, [%rd9];
	sub.f64 	%fd240, %fd240, %fd181;
$L__BB2_97:
	not.pred 	%p60, %p4;
	@%p60 bra 	$L__BB2_99;
	ld.global.f64 	%fd182, [%rd10+-8];
	add.f64 	%fd240, %fd240, %fd182;
$L__BB2_99:
	mul.wide.u32 	%rd117, %r57, 8;
	add.s64 	%rd118, %rd4, %rd117;
	ld.global.f64 	%fd184, [%rd118];
	mul.f64 	%fd185, %fd95, %fd184;
	div.rn.f64 	%fd186, %fd185, %fd94;
	mul.f64 	%fd72, %fd240, %fd186;
	mul.wide.u32 	%rd119, %r58, 8;
	add.s64 	%rd22, %rd30, %rd119;
	st.f64 	[%rd22], %fd72;
	setp.ge.s32 	%p61, %r160, %r66;
	mov.f64 	%fd244, 0d0000000000000000;
	@%p61 bra 	$L__BB2_101;
	mul.lo.s32 	%r124, %r160, %r66;
	mul.wide.u32 	%rd120, %r124, 8;
	add.s64 	%rd121, %rd5, %rd120;
	ld.global.f64 	%fd244, [%rd121];
$L__BB2_101:
	setp.eq.s32 	%p62, %r160, 0;
	@%p62 bra 	$L__BB2_103;
	add.s32 	%r125, %r160, -1;
	mul.lo.s32 	%r126, %r125, %r66;
	mul.wide.s32 	%rd122, %r126, 8;
	add.s64 	%rd123, %rd5, %rd122;
	ld.global.f64 	%fd187, [%rd123];
	sub.f64 	%fd244, %fd244, %fd187;
$L__BB2_103:
	ld.global.f64 	%fd188, [%rd11];
	mul.f64 	%fd189, %fd94, %fd188;
	div.rn.f64 	%fd190, %fd189, %fd95;
	fma.rn.f64 	%fd191, %fd244, %fd190, %fd72;
	st.f64 	[%rd22], %fd191;
	ld.global.u32 	%r127, [%rd12];
	add.s32 	%r128, %r10, %r160;
	mul.wide.u32 	%rd124, %r128, 4;
	add.s64 	%rd125, %rd3, %rd124;
	ld.global.u32 	%r129, [%rd125];
	mad.lo.s32 	%r130, %r2, %r3, %r58;
	mul.wide.s32 	%rd126, %r130, 8;
	add.s64 	%rd127, %rd2, %rd126;
	st.global.u32 	[%rd127], %r127;
	st.global.u32 	[%rd127+4], %r129;
	ld.f64 	%fd192, [%rd22];
	add.s64 	%rd128, %rd1, %rd126;
	st.global.f64 	[%rd128], %fd192;
$L__BB2_104:
	add.s32 	%r146, %r8, 1;
	setp.ne.s32 	%p72, %r8, %r66;
	@%p72 bra 	$L__BB2_4;
	add.s32 	%r64, %r145, 1;
	setp.ne.s32 	%p73, %r145, %r66;
	mov.u32 	%r145, %r64;
	@%p73 bra 	$L__BB2_3;
	add.s32 	%r65, %r144, 1;
	setp.ne.s32 	%p74, %r144, %r66;
	mov.u32 	%r144, %r65;
	@%p74 bra 	$L__BB2_2;
$L__BB2_107:
	{ // callseq 1, 0
	.param .b64 param0;
	st.param.b64 	[param0], %rd30;
	call.uni 
	free, 
	(
	param0
	);
	} // callseq 1
	ret;

}


// ===== COMPILED SASS (sm_100) =====

	.target	sm_100

	.elftype	@"ET_EXEC"


//--------------------- .note.nv.tkinfo           --------------------------
	.section	.note.nv.tkinfo,"",@"SHT_NOTE"
	.sectionflags	@"SHF_NOTE_NV_TKINFO"
	.tkinfo
        /*0018*/ 	.word	0x00000002
        /*0030*/ 	.string	""
        /*0030*/ 	.string	"ptxas"
        /*0030*/ 	.string	"Cuda compilation tools, release 13.0, V13.0.88"
        /*0030*/ 	.string	"Build cuda_13.0.r13.0/compiler.36424714_0"
        /*0030*/ 	.string	"-arch sm_100 -m 64 "



//--------------------- .note.nv.cuinfo           --------------------------
	.section	.note.nv.cuinfo,"",@"SHT_NOTE"
	.sectionflags	@"SHF_NOTE_NV_CUINFO"
        /*0018*/ 	.short	0x0002
        /*001a*/ 	.short	0x0064
        /*001c*/ 	.short	0x0082
	.zero		2


//--------------------- .nv.info                  --------------------------
	.section	.nv.info,"",@"SHT_CUDA_INFO"
	.align	4


	//----- nvinfo : EIATTR_REGCOUNT
	.align		4
        /*0000*/ 	.byte	0x04, 0x2f
        /*0002*/ 	.short	(.L_1 - .L_0)
	.align		4
.L_0:
        /*0004*/ 	.word	index@(_Z14BernBinomCoeffPdi)
        /*0008*/ 	.word	0x0000001a


	//----- nvinfo : EIATTR_FRAME_SIZE
	.align		4
.L_1:
        /*000c*/ 	.byte	0x04, 0x11
        /*000e*/ 	.short	(.L_3 - .L_2)
	.align		4
.L_2:
        /*0010*/ 	.word	index@($__internal_1_$__cuda_sm20_div_rn_f64_full)
        /*0014*/ 	.word	0x00000000


	//----- nvinfo : EIATTR_FRAME_SIZE
	.align		4
.L_3:
        /*0018*/ 	.byte	0x04, 0x11
        /*001a*/ 	.short	(.L_5 - .L_4)
	.align		4
.L_4:
        /*001c*/ 	.word	index@(_Z14BernBinomCoeffPdi)
        /*0020*/ 	.word	0x00000000


	//----- nvinfo : EIATTR_REGCOUNT
	.align		4
.L_5:
        /*0024*/ 	.byte	0x04, 0x2f
        /*0026*/ 	.short	(.L_7 - .L_6)
	.align		4
.L_6:
        /*0028*/ 	.word	index@(_Z5ass_APdPiS0_ddiiiiii)
        /*002c*/ 	.word	0x0000000e


	//----- nvinfo : EIATTR_FRAME_SIZE
	.align		4
.L_7:
        /*0030*/ 	.byte	0x04, 0x11
        /*0032*/ 	.short	(.L_9 - .L_8)
	.align		4
.L_8:
        /*0034*/ 	.word	index@(_Z5ass_APdPiS0_ddiiiiii)
        /*0038*/ 	.word	0x00000000


	//----- nvinfo : EIATTR_REGCOUNT
	.align		4
.L_9:
        /*003c*/ 	.byte	0x04, 0x2f
        /*003e*/ 	.short	(.L_11 - .L_10)
	.align		4
.L_10:
        /*0040*/ 	.word	index@(_Z11ass_A_exactddP11coordinatesPdiPiS1_S1_)
        /*0044*/ 	.word	0x00000044


	//----- nvinfo : EIATTR_FRAME_SIZE
	.align		4
.L_11:
        /*0048*/ 	.byte	0x04, 0x11
        /*004a*/ 	.short	(.L_13 - .L_12)
	.align		4
.L_12:
        /*004c*/ 	.word	index@($__internal_0_$__cuda_sm20_div_rn_f64_full)
        /*0050*/ 	.word	0x00000000


	//----- nvinfo : EIATTR_FRAME_SIZE
	.align		4
.L_13:
        /*0054*/ 	.byte	0x04, 0x11
        /*0056*/ 	.short	(.L_15 - .L_14)
	.align		4
.L_14:
        /*0058*/ 	.word	index@(_Z11ass_A_exactddP11coordinatesPdiPiS1_S1_)
        /*005c*/ 	.word	0x00000000


	//----- nvinfo : EIATTR_MIN_STACK_SIZE
	.align		4
.L_15:
        /*0060*/ 	.byte	0x04, 0x12
        /*0062*/ 	.short	(.L_17 - .L_16)
	.align		4
.L_16:
        /*0064*/ 	.word	index@(_Z11ass_A_exactddP11coordinatesPdiPiS1_S1_)
        /*0068*/ 	.word	0x00000000


	//----- nvinfo : EIATTR_MIN_STACK_SIZE
	.align		4
.L_17:
        /*006c*/ 	.byte	0x04, 0x12
        /*006e*/ 	.short	(.L_19 - .L_18)
	.align		4
.L_18:
        /*0070*/ 	.word	index@(_Z5ass_APdPiS0_ddiiiiii)
        /*0074*/ 	.word	0x00000000


	//----- nvinfo : EIATTR_MIN_STACK_SIZE
	.align		4
.L_19:
        /*0078*/ 	.byte	0x04, 0x12
        /*007a*/ 	.short	(.L_21 - .L_20)
	.align		4
.L_20:
        /*007c*/ 	.word	index@(_Z14BernBinomCoeffPdi)
        /*0080*/ 	.word	0x00000000
.L_21:


//--------------------- .nv.compat                --------------------------
	.section	.nv.compat,"",@"SHT_CUDA_COMPAT_INFO"
	.align	4
        /*0000*/ 	.byte	0x02, 0x09, 0x00, 0x00, 0x02, 0x02, 0x01, 0x00, 0x02, 0x05, 0x05, 0x00, 0x03, 0x07, 0x01, 0x01
        /*0010*/ 	.byte	0x02, 0x03, 0x00, 0x00, 0x02, 0x06, 0x01, 0x00, 0x04, 0x0b, 0x08, 0x00, 0x01, 0x00, 0x00, 0x00
        /*0020*/ 	.byte	0x00, 0x00, 0x00, 0x00


//--------------------- .nv.info._Z11ass_A_exactddP11coordinatesPdiPiS1_S1_ --------------------------
	.section	.nv.info._Z11ass_A_exactddP11coordinatesPdiPiS1_S1_,"",@"SHT_CUDA_INFO"
	.sectionflags	@""
	.align	4


	//----- nvinfo : EIATTR_CUDA_API_VERSION
	.align		4
        /*0000*/ 	.byte	0x04, 0x37
        /*0002*/ 	.short	(.L_23 - .L_22)
.L_22:
        /*0004*/ 	.word	0x00000082


	//----- nvinfo : EIATTR_KPARAM_INFO
	.align		4
.L_23:
        /*0008*/ 	.byte	0x04, 0x17
        /*000a*/ 	.short	(.L_25 - .L_24)
.L_24:
        /*000c*/ 	.word	0x00000000
        /*0010*/ 	.short	0x0007
        /*0012*/ 	.short	0x0038
        /*0014*/ 	.byte	0x00, 0xf5, 0x21, 0x00


	//----- nvinfo : EIATTR_KPARAM_INFO
	.align		4
.L_25:
        /*0018*/ 	.byte	0x04, 0x17
        /*001a*/ 	.short	(.L_27 - .L_26)
.L_26:
        /*001c*/ 	.word	0x00000000
        /*0020*/ 	.short	0x0006
        /*0022*/ 	.short	0x0030
        /*0024*/ 	.byte	0x00, 0xf5, 0x21, 0x00


	//----- nvinfo : EIATTR_KPARAM_INFO
	.align		4
.L_27:
        /*0028*/ 	.byte	0x04, 0x17
        /*002a*/ 	.short	(.L_29 - .L_28)
.L_28:
        /*002c*/ 	.word	0x00000000
        /*0030*/ 	.short	0x0005
        /*0032*/ 	.short	0x0028
        /*0034*/ 	.byte	0x00, 0xf5, 0x21, 0x00


	//----- nvinfo : EIATTR_KPARAM_INFO
	.align		4
.L_29:
        /*0038*/ 	.byte	0x04, 0x17
        /*003a*/ 	.short	(.L_31 - .L_30)
.L_30:
        /*003c*/ 	.word	0x00000000
        /*0040*/ 	.short	0x0004
        /*0042*/ 	.short	0x0020
        /*0044*/ 	.byte	0x00, 0xf0, 0x11, 0x00


	//----- nvinfo : EIATTR_KPARAM_INFO
	.align		4
.L_31:
        /*0048*/ 	.byte	0x04, 0x17
        /*004a*/ 	.short	(.L_33 - .L_32)
.L_32:
        /*004c*/ 	.word	0x00000000
        /*0050*/ 	.short	0x0003
        /*0052*/ 	.short	0x0018
        /*0054*/ 	.byte	0x00, 0xf5, 0x21, 0x00


	//----- nvinfo : EIATTR_KPARAM_INFO
	.align		4
.L_33:
        /*0058*/ 	.byte	0x04, 0x17
        /*005a*/ 	.short	(.L_35 - .L_34)
.L_34:
        /*005c*/ 	.word	0x00000000
        /*0060*/ 	.short	0x0002
        /*0062*/ 	.short	0x0010
        /*0064*/ 	.byte	0x00, 0xf5, 0x21, 0x00


	//----- nvinfo : EIATTR_KPARAM_INFO
	.align		4
.L_35:
        /*0068*/ 	.byte	0x04, 0x17
        /*006a*/ 	.short	(.L_37 - .L_36)
.L_36:
        /*006c*/ 	.word	0x00000000
        /*0070*/ 	.short	0x0001
        /*0072*/ 	.short	0x0008
        /*0074*/ 	.byte	0x00, 0xf0, 0x21, 0x00


	//----- nvinfo : EIATTR_KPARAM_INFO
	.align		4
.L_37:
        /*0078*/ 	.byte	0x04, 0x17
        /*007a*/ 	.short	(.L_39 - .L_38)
.L_38:
        /*007c*/ 	.word	0x00000000
        /*0080*/ 	.short	0x0000
        /*0082*/ 	.short	0x0000
        /*0084*/ 	.byte	0x00, 0xf0, 0x21, 0x00


	//----- nvinfo : EIATTR_SPARSE_MMA_MASK
	.align		4
.L_39:
        /*0088*/ 	.byte	0x03, 0x50
        /*008a*/ 	.short	0x0000


	//----- nvinfo : EIATTR_MAXREG_COUNT
	.align		4
        /*008c*/ 	.byte	0x03, 0x1b
        /*008e*/ 	.short	0x00ff


	//----- nvinfo : EIATTR_EXTERNS
	.align		4
        /*0090*/ 	.byte	0x04, 0x0f
        /*0092*/ 	.short	(.L_41 - .L_40)


	//   ....[0]....
	.align		4
.L_40:
        /*0094*/ 	.word	index@(malloc)


	//   ....[1]....
	.align		4
        /*0098*/ 	.word	index@(free)


	//----- nvinfo : EIATTR_MERCURY_ISA_VERSION
	.align		4
.L_41:
        /*009c*/ 	.byte	0x03, 0x5f
        /*009e*/ 	.short	0x0101


	//----- nvinfo : EIATTR_VRC_CTA_INIT_COUNT
	.align		4
        /*00a0*/ 	.byte	0x02, 0x4a
	.zero		1
	.zero		1


	//----- nvinfo : EIATTR_SYSCALL_OFFSETS
	.align		4
        /*00a4*/ 	.byte	0x04, 0x46
        /*00a6*/ 	.short	(.L_43 - .L_42)


	//   ....[0]....
.L_42:
        /*00a8*/ 	.word	0x000000a0


	//   ....[1]....
        /*00ac*/ 	.word	0x000042a0


	//----- nvinfo : EIATTR_EXIT_INSTR_OFFSETS
	.align		4
.L_43:
        /*00b0*/ 	.byte	0x04, 0x1c
        /*00b2*/ 	.short	(.L_45 - .L_44)


	//   ....[0]....
.L_44:
        /*00b4*/ 	.word	0x000042b0


	//----- nvinfo : EIATTR_CRS_STACK_SIZE
	.align		4
.L_45:
        /*00b8*/ 	.byte	0x04, 0x1e
        /*00ba*/ 	.short	(.L_47 - .L_46)
.L_46:
        /*00bc*/ 	.word	0x00000000


	//----- nvinfo : EIATTR_CBANK_PARAM_SIZE
	.align		4
.L_47:
        /*00c0*/ 	.byte	0x03, 0x19
        /*00c2*/ 	.short	0x0040


	//----- nvinfo : EIATTR_PARAM_CBANK
	.align		4
        /*00c4*/ 	.byte	0x04, 0x0a
        /*00c6*/ 	.short	(.L_49 - .L_48)
	.align		4
.L_48:
        /*00c8*/ 	.word	index@(.nv.constant0._Z11ass_A_exactddP11coordinatesPdiPiS1_S1_)
        /*00cc*/ 	.short	0x0380
        /*00ce*/ 	.short	0x0040


	//----- nvinfo : EIATTR_SW_WAR
	.align		4
.L_49:
        /*00d0*/ 	.byte	0x04, 0x36
        /*00d2*/ 	.short	(.L_51 - .L_50)
.L_50:
        /*00d4*/ 	.word	0x00000008
.L_51:


//--------------------- .nv.info._Z5ass_APdPiS0_ddiiiiii --------------------------
	.section	.nv.info._Z5ass_APdPiS0_ddiiiiii,"",@"SHT_CUDA_INFO"
	.sectionflags	@""
	.align	4


	//----- nvinfo : EIATTR_CUDA_API_VERSION
	.align		4
        /*0000*/ 	.byte	0x04, 0x37
        /*0002*/ 	.short	(.L_53 - .L_52)
.L_52:
        /*0004*/ 	.word	0x00000082


	//----- nvinfo : EIATTR_KPARAM_INFO
	.align		4
.L_53:
        /*0008*/ 	.byte	0x04, 0x17
        /*000a*/ 	.short	(.L_55 - .L_54)
.L_54:
        /*000c*/ 	.word	0x00000000
        /*0010*/ 	.short	0x000a
        /*0012*/ 	.short	0x003c
        /*0014*/ 	.byte	0x00, 0xf0, 0x11, 0x00


	//----- nvinfo : EIATTR_KPARAM_INFO
	.align		4
.L_55:
        /*0018*/ 	.byte	0x04, 0x17
        /*001a*/ 	.short	(.L_57 - .L_56)
.L_56:
        /*001c*/ 	.word	0x00000000
        /*0020*/ 	.short	0x0009
        /*0022*/ 	.short	0x0038
        /*0024*/ 	.byte	0x00, 0xf0, 0x11, 0x00


	//----- nvinfo : EIATTR_KPARAM_INFO
	.align		4
.L_57:
        /*0028*/ 	.byte	0x04, 0x17
        /*002a*/ 	.short	(.L_59 - .L_58)
.L_58:
        /*002c*/ 	.word	0x00000000
        /*0030*/ 	.short	0x0008
        /*0032*/ 	.short	0x0034
        /*0034*/ 	.byte	0x00, 0xf0, 0x11, 0x00


	//----- nvinfo : EIATTR_KPARAM_INFO
	.align		4
.L_59:
        /*0038*/ 	.byte	0x04, 0x17
        /*003a*/ 	.short	(.L_61 - .L_60)
.L_60:
        /*003c*/ 	.word	0x00000000
        /*0040*/ 	.short	0x0007
        /*0042*/ 	.short	0x0030
        /*0044*/ 	.byte	0x00, 0xf0, 0x11, 0x00


	//----- nvinfo : EIATTR_KPARAM_INFO
	.align		4
.L_61:
        /*0048*/ 	.byte	0x04, 0x17
        /*004a*/ 	.short	(.L_63 - .L_62)
.L_62:
        /*004c*/ 	.word	0x00000000
        /*0050*/ 	.short	0x0006
        /*0052*/ 	.short	0x002c
        /*0054*/ 	.byte	0x00, 0xf0, 0x11, 0x00


	//----- nvinfo : EIATTR_KPARAM_INFO
	.align		4
.L_63:
        /*0058*/ 	.byte	0x04, 0x17
        /*005a*/ 	.short	(.L_65 - .L_64)
.L_64:
        /*005c*/ 	.word	0x00000000
        /*0060*/ 	.short	0x0005
        /*0062*/ 	.short	0x0028
        /*0064*/ 	.byte	0x00, 0xf0, 0x11, 0x00


	//----- nvinfo : EIATTR_KPARAM_INFO
	.align		4
.L_65:
        /*0068*/ 	.byte	0x04, 0x17
        /*006a*/ 	.short	(.L_67 - .L_66)
.L_66:
        /*006c*/ 	.word	0x00000000
        /*0070*/ 	.short	0x0004
        /*0072*/ 	.short	0x0020
        /*0074*/ 	.byte	0x00, 0xf0, 0x21, 0x00


	//----- nvinfo : EIATTR_KPARAM_INFO
	.align		4
.L_67:
        /*0078*/ 	.byte	0x04, 0x17
        /*007a*/ 	.short	(.L_69 - .L_68)
.L_68:
        /*007c*/ 	.word	0x00000000
        /*0080*/ 	.short	0x0003
        /*0082*/ 	.short	0x0018
        /*0084*/ 	.byte	0x00, 0xf0, 0x21, 0x00


	//----- nvinfo : EIATTR_KPARAM_INFO
	.align		4
.L_69:
        /*0088*/ 	.byte	0x04, 0x17
        /*008a*/ 	.short	(.L_71 - .L_70)
.L_70:
        /*008c*/ 	.word	0x00000000
        /*0090*/ 	.short	0x0002
        /*0092*/ 	.short	0x0010
        /*0094*/ 	.byte	0x00, 0xf5, 0x21, 0x00


	//----- nvinfo : EIATTR_KPARAM_INFO
	.align		4
.L_71:
        /*0098*/ 	.byte	0x04, 0x17
        /*009a*/ 	.short	(.L_73 - .L_72)
.L_72:
        /*009c*/ 	.word	0x00000000
        /*00a0*/ 	.short	0x0001
        /*00a2*/ 	.short	0x0008
        /*00a4*/ 	.byte	0x00, 0xf5, 0x21, 0x00


	//----- nvinfo : EIATTR_KPARAM_INFO
	.align		4
.L_73:
        /*00a8*/ 	.byte	0x04, 0x17
        /*00aa*/ 	.short	(.L_75 - .L_74)
.L_74:
        /*00ac*/ 	.word	0x00000000
        /*00b0*/ 	.short	0x0000
        /*00b2*/ 	.short	0x0000
        /*00b4*/ 	.byte	0x00, 0xf5, 0x21, 0x00


	//----- nvinfo : EIATTR_SPARSE_MMA_MASK
	.align		4
.L_75:
        /*00b8*/ 	.byte	0x03, 0x50
        /*00ba*/ 	.short	0x0000


	//----- nvinfo : EIATTR_MAXREG_COUNT
	.align		4
        /*00bc*/ 	.byte	0x03, 0x1b
        /*00be*/ 	.short	0x00ff


	//----- nvinfo : EIATTR_NUM_BARRIERS
	.align		4
        /*00c0*/ 	.byte	0x02, 0x4c
        /*00c2*/ 	.byte	0x01
	.zero		1


	//----- nvinfo : EIATTR_MERCURY_ISA_VERSION
	.align		4
        /*00c4*/ 	.byte	0x03, 0x5f
        /*00c6*/ 	.short	0x0101


	//----- nvinfo : EIATTR_VRC_CTA_INIT_COUNT
	.align		4
        /*00c8*/ 	.byte	0x02, 0x4a
	.zero		1
	.zero		1


	//----- nvinfo : EIATTR_EXIT_INSTR_OFFSETS
	.align		4
        /*00cc*/ 	.byte	0x04, 0x1c
        /*00ce*/ 	.short	(.L_77 - .L_76)


	//   ....[0]....
.L_76:
        /*00d0*/ 	.word	0x000000c0


	//   ....[1]....
        /*00d4*/ 	.word	0x00000200


	//----- nvinfo : EIATTR_CBANK_PARAM_SIZE
	.align		4
.L_77:
        /*00d8*/ 	.byte	0x03, 0x19
        /*00da*/ 	.short	0x0040


	//----- nvinfo : EIATTR_PARAM_CBANK
	.align		4
        /*00dc*/ 	.byte	0x04, 0x0a
        /*00de*/ 	.short	(.L_79 - .L_78)
	.align		4
.L_78:
        /*00e0*/ 	.word	index@(.nv.constant0._Z5ass_APdPiS0_ddiiiiii)
        /*00e4*/ 	.short	0x0380
        /*00e6*/ 	.short	0x0040


	//----- nvinfo : EIATTR_SW_WAR
	.align		4
.L_79:
        /*00e8*/ 	.byte	0x04, 0x36
        /*00ea*/ 	.short	(.L_81 - .L_80)
.L_80:
        /*00ec*/ 	.word	0x00000008
.L_81:


//--------------------- .nv.info._Z14BernBinomCoeffPdi --------------------------
	.section	.nv.info._Z14BernBinomCoeffPdi,"",@"SHT_CUDA_INFO"
	.sectionflags	@""
	.align	4


	//----- nvinfo : EIATTR_CUDA_API_VERSION
	.align		4
        /*0000*/ 	.byte	0x04, 0x37
        /*0002*/ 	.short	(.L_83 - .L_82)
.L_82:
        /*0004*/ 	.word	0x00000082


	//----- nvinfo : EIATTR_KPARAM_INFO
	.align		4
.L_83:
        /*0008*/ 	.byte	0x04, 0x17
        /*000a*/ 	.short	(.L_85 - .L_84)
.L_84:
        /*000c*/ 	.word	0x00000000
        /*0010*/ 	.short	0x0001
        /*0012*/ 	.short	0x0008
        /*0014*/ 	.byte	0x00, 0xf0, 0x11, 0x00


	//----- nvinfo : EIATTR_KPARAM_INFO
	.align		4
.L_85:
        /*0018*/ 	.byte	0x04, 0x17
        /*001a*/ 	.short	(.L_87 - .L_86)
.L_86:
        /*001c*/ 	.word	0x00000000
        /*0020*/ 	.short	0x0000
        /*0022*/ 	.short	0x0000
        /*0024*/ 	.byte	0x00, 0xf5, 0x21, 0x00


	//----- nvinfo : EIATTR_SPARSE_MMA_MASK
	.align		4
.L_87:
        /*0028*/ 	.byte	0x03, 0x50
        /*002a*/ 	.short	0x0000


	//----- nvinfo : EIATTR_MAXREG_COUNT
	.align		4
        /*002c*/ 	.byte	0x03, 0x1b
        /*002e*/ 	.short	0x00ff


	//----- nvinfo : EIATTR_MERCURY_ISA_VERSION
	.align		4
        /*0030*/ 	.byte	0x03, 0x5f
        /*0032*/ 	.short	0x0101


	//----- nvinfo : EIATTR_VRC_CTA_INIT_COUNT
	.align		4
        /*0034*/ 	.byte	0x02, 0x4a
	.zero		1
	.zero		1


	//----- nvinfo : EIATTR_EXIT_INSTR_OFFSETS
	.align		4
        /*0038*/ 	.byte	0x04, 0x1c
        /*003a*/ 	.short	(.L_89 - .L_88)


	//   ....[0]....
.L_88:
        /*003c*/ 	.word	0x00001c20


	//----- nvinfo : EIATTR_CRS_STACK_SIZE
	.align		4
.L_89:
        /*0040*/ 	.byte	0x04, 0x1e
        /*0042*/ 	.short	(.L_91 - .L_90)
.L_90:
        /*0044*/ 	.word	0x00000000


	//----- nvinfo : EIATTR_CBANK_PARAM_SIZE
	.align		4
.L_91:
        /*0048*/ 	.byte	0x03, 0x19
        /*004a*/ 	.short	0x000c


	//----- nvinfo : EIATTR_PARAM_CBANK
	.align		4
        /*004c*/ 	.byte	0x04, 0x0a
        /*004e*/ 	.short	(.L_93 - .L_92)
	.align		4
.L_92:
        /*0050*/ 	.word	index@(.nv.constant0._Z14BernBinomCoeffPdi)
        /*0054*/ 	.short	0x0380
        /*0056*/ 	.short	0x000c


	//----- nvinfo : EIATTR_SW_WAR
	.align		4
.L_93:
        /*0058*/ 	.byte	0x04, 0x36
        /*005a*/ 	.short	(.L_95 - .L_94)
.L_94:
        /*005c*/ 	.word	0x00000008
.L_95:


//--------------------- .nv.callgraph             --------------------------
	.section	.nv.callgraph,"",@"SHT_CUDA_CALLGRAPH"
	.align	4
	.sectionentsize	8
	.align		4
        /*0000*/ 	.word	0x00000000
	.align		4
        /*0004*/ 	.word	0xffffffff
	.align		4
        /*0008*/ 	.word	index@(_Z11ass_A_exactddP11coordinatesPdiPiS1_S1_)
	.align		4
        /*000c*/ 	.word	index@(free)
	.align		4
        /*0010*/ 	.word	index@(_Z11ass_A_exactddP11coordinatesPdiPiS1_S1_)
	.align		4
        /*0014*/ 	.word	index@(malloc)
	.align		4
        /*0018*/ 	.word	0x00000000
	.align		4
        /*001c*/ 	.word	0xfffffffe
	.align		4
        /*0020*/ 	.word	0x00000000
	.align		4
        /*0024*/ 	.word	0xfffffffd
	.align		4
        /*0028*/ 	.word	0x00000000
	.align		4
        /*002c*/ 	.word	0xfffffffc


//--------------------- .nv.constant4             --------------------------
	.section	.nv.constant4,"a",@progbits
	.align	8
	.align		8
.nv.constant4:
        /*0000*/ 	.dword	malloc
	.align		8
        /*0008*/ 	.dword	free


//--------------------- .text._Z11ass_A_exactddP11coordinatesPdiPiS1_S1_ --------------------------
	.section	.text._Z11ass_A_exactddP11coordinatesPdiPiS1_S1_,"ax",@progbits
	.align	128
        .global         _Z11ass_A_exactddP11coordinatesPdiPiS1_S1_
        .type           _Z11ass_A_exactddP11coordinatesPdiPiS1_S1_,@function
        .size           _Z11ass_A_exactddP11coordinatesPdiPiS1_S1_,(.L_x_84 - _Z11ass_A_exactddP11coordinatesPdiPiS1_S1_)
        .other          _Z11ass_A_exactddP11coordinatesPdiPiS1_S1_,@"STO_CUDA_ENTRY STV_DEFAULT"
_Z11ass_A_exactddP11coordinatesPdiPiS1_S1_:
.text._Z11ass_A_exactddP11coordinatesPdiPiS1_S1_:
[----:B------:R-:W0:Y:S08]  /*0000*/  LDC R1, c[0x0][0x37c] ;  /* 0x0000df00ff017b82 */ /* 0x000e300000000800 */
[----:B------:R-:W1:Y:S01]  /*0010*/  LDC R16, c[0x0][0x3a0] ;  /* 0x0000e800ff107b82 */ /* 0x000e620000000800 */
[----:B------:R-:W-:-:S07]  /*0020*/  MOV R0, 0x0 ;  /* 0x0000000000007802 */ /* 0x000fce0000000f00 */
[----:B------:R2:W3:Y:S01]  /*0030*/  LDC.64 R2, c[0x4][R0] ;  /* 0x0100000000027b82 */ /* 0x0004e20000000a00 */
[C---:B-1----:R-:W-:Y:S02]  /*0040*/  IMAD R17, R16.reuse, R16, R16 ;  /* 0x0000001010117224 */ /* 0x042fe400078e0210 */
[----:B------:R-:W-:-:S04]  /*0050*/  VIADD R16, R16, 0x1 ;  /* 0x0000000110107836 */ /* 0x000fc80000000000 */
[----:B------:R-:W-:-:S04]  /*0060*/  IMAD.IADD R17, R16, 0x1, R17 ;  /* 0x0000000110117824 */ /* 0x000fc800078e0211 */
[----:B------:R-:W-:-:S04]  /*0070*/  IMAD R4, R17, R17, RZ ;  /* 0x0000001111047224 */ /* 0x000fc800078e02ff */
[----:B0-23--:R-:W-:-:S07]  /*0080*/  IMAD.WIDE R4, R4, 0x8, RZ ;  /* 0x0000000804047825 */ /* 0x00dfce00078e02ff */
[----:B------:R-:W-:-:S07]  /*0090*/  LEPC R20, `(.L_x_0) ;  /* 0x000000001014794e */ /* 0x000fce0000000000 */
[----:B------:R-:W-:Y:S05]  /*00a0*/  CALL.ABS.NOINC R2 ;  /* 0x0000000002007343 */ /* 0x000fea0003c00000 */
.L_x_0:
[----:B------:R-:W0:Y:S02]  /*00b0*/  LDC R24, c[0x0][0x3a0] ;  /* 0x0000e800ff187b82 */ /* 0x000e240000000800 */
[----:B0-----:R-:W-:-:S13]  /*00c0*/  ISETP.GE.AND P0, PT, R24, RZ, PT ;  /* 0x000000ff1800720c */ /* 0x001fda0003f06270 */
[----:B------:R-:W-:Y:S05]  /*00d0*/  @!P0 BRA `(.L_x_1) ;  /* 0x0000004000648947 */ /* 0x000fea0003800000 */
[----:B------:R-:W0:Y:S01]  /*00e0*/  S2R R0, SR_TID.X ;  /* 0x0000000000007919 */ /* 0x000e220000002100 */
[----:B------:R-:W1:Y:S01]  /*00f0*/  LDC.64 R60, c[0x0][0x358] ;  /* 0x0000d600ff3c7b82 */ /* 0x000e620000000a00 */
[----:B------:R-:W-:Y:S01]  /*0100*/  BSSY.RECONVERGENT B3, `(.L_x_1) ;  /* 0x0000416000037945 */ /* 0x000fe20003800200 */
[----:B------:R-:W-:Y:S01]  /*0110*/  LOP3.LUT R24, R24, 0x1, RZ, 0xc0, !PT ;  /* 0x0000000118187812 */ /* 0x000fe200078ec0ff */
[----:B------:R-:W-:-:S07]  /*0120*/  IMAD.MOV.U32 R25, RZ, RZ, RZ ;  /* 0x000000ffff197224 */ /* 0x000fce00078e00ff */
.L_x_44:
[----:B------:R-:W-:Y:S01]  /*0130*/  BSSY.RECONVERGENT B2, `(.L_x_2) ;  /* 0x000040f000027945 */ /* 0x000fe20003800200 */
[----:B------:R-:W-:-:S07]  /*0140*/  IMAD.MOV.U32 R27, RZ, RZ, RZ ;  /* 0x000000ffff1b7224 */ /* 0x000fce00078e00ff */
.L_x_43:
[----:B------:R-:W-:Y:S01]  /*0150*/  BSSY.RECONVERGENT B1, `(.L_x_3) ;  /* 0x0000409000017945 */ /* 0x000fe20003800200 */
[----:B------:R-:W-:-:S07]  /*0160*/  IMAD.MOV.U32 R29, RZ, RZ, RZ ;  /* 0x000000ffff1d7224 */ /* 0x000fce00078e00ff */
.L_x_42:
[----:B------:R-:W2:Y:S01]  /*0170*/  LDC R32, c[0x0][0x3a0] ;  /* 0x0000e800ff207b82 */ /* 0x000ea20000000800 */
[----:B------:R-:W3:Y:S01]  /*0180*/  LDCU.64 UR4, c[0x0][0x3b8] ;  /* 0x00007700ff0477ac */ /* 0x000ee20008000a00 */
[----:B------:R-:W-:Y:S01]  /*0190*/  SHF.R.S32.HI R7, RZ, 0x1f, R25 ;  /* 0x0000001fff077819 */ /* 0x000fe20000011419 */
[----:B------:R-:W-:Y:S05]  /*01a0*/  BSSY.RECONVERGENT B0, `(.L_x_4) ;  /* 0x00003ff000007945 */ /* 0x000fea0003800200 */
[----:B------:R-:W4:Y:S08]  /*01b0*/  LDC.64 R10, c[0x0][0x3b8] ;  /* 0x0000ee00ff0a7b82 */ /* 0x000f300000000a00 */
[----:B------:R-:W5:Y:S01]  /*01c0*/  LDC.64 R8, c[0x0][0x3b0] ;  /* 0x0000ec00ff087b82 */ /* 0x000f620000000a00 */
[----:B--2---:R-:W-:-:S07]  /*01d0*/  IMAD R6, R29, R32, RZ ;  /* 0x000000201d067224 */ /* 0x004fce00078e02ff */
[----:B------:R-:W2:Y:S01]  /*01e0*/  LDC.64 R2, c[0x0][0x3a8] ;  /* 0x0000ea00ff027b82 */ /* 0x000ea20000000a00 */
[-C--:B------:R-:W-:Y:S01]  /*01f0*/  ISETP.GE.AND P3, PT, R27, R32.reuse, PT ;  /* 0x000000201b00720c */ /* 0x080fe20003f66270 */
[C---:B------:R-:W-:Y:S01]  /*0200*/  IMAD.IADD R20, R6.reuse, 0x1, -R32 ;  /* 0x0000000106147824 */ /* 0x040fe200078e0a20 */
[-C--:B------:R-:W-:Y:S02]  /*0210*/  IADD3 R13, P0, PT, R6, R25.reuse, RZ ;  /* 0x00000019060d7210 */ /* 0x080fe40007f1e0ff */
[----:B------:R-:W-:Y:S02]  /*0220*/  ISETP.GE.AND P2, PT, R29, R32, PT ;  /* 0x000000201d00720c */ /* 0x000fe40003f46270 */
[----:B------:R-:W-:Y:S02]  /*0230*/  IADD3 R12, P1, PT, R20, R25, RZ ;  /* 0x00000019140c7210 */ /* 0x000fe40007f3e0ff */
[-C--:B------:R-:W-:Y:S02]  /*0240*/  LEA.HI.X.SX32 R22, R6, R7.reuse, 0x1, P0 ;  /* 0x0000000706167211 */ /* 0x080fe400000f0eff */
[----:B------:R-:W-:-:S02]  /*0250*/  LEA.HI.X.SX32 R7, R20, R7, 0x1, P1 ;  /* 0x0000000714077211 */ /* 0x000fc400008f0eff */
[C---:B---3--:R-:W-:Y:S02]  /*0260*/  LEA R18, P0, R13.reuse, UR4, 0x3 ;  /* 0x000000040d127c11 */ /* 0x048fe4000f8018ff */
[C---:B------:R-:W-:Y:S02]  /*0270*/  LEA R14, P1, R12.reuse, UR4, 0x3 ;  /* 0x000000040c0e7c11 */ /* 0x040fe4000f8218ff */
[----:B------:R-:W-:Y:S01]  /*0280*/  LEA.HI.X R19, R13, UR5, R22, 0x3, P0 ;  /* 0x000000050d137c11 */ /* 0x000fe200080f1c16 */
[----:B------:R-:W-:Y:S01]  /*0290*/  IMAD.IADD R13, R27, 0x1, R25 ;  /* 0x000000011b0d7824 */ /* 0x000fe200078e0219 */
[----:B------:R-:W-:Y:S01]  /*02a0*/  LEA.HI.X R15, R12, UR5, R7, 0x3, P1 ;  /* 0x000000050c0f7c11 */ /* 0x000fe200088f1c07 */
[C---:B------:R-:W-:Y:S01]  /*02b0*/  IMAD.IADD R12, R6.reuse, 0x1, R25 ;  /* 0x00000001060c7824 */ /* 0x040fe200078e0219 */
[----:B------:R-:W-:Y:S01]  /*02c0*/  ISETP.NE.AND P0, PT, R25, RZ, PT ;  /* 0x000000ff1900720c */ /* 0x000fe20003f05270 */
[----:B------:R-:W-:Y:S01]  /*02d0*/  IMAD.IADD R22, R6, 0x1, R29 ;  /* 0x0000000106167824 */ /* 0x000fe200078e021d */
[----:B------:R-:W-:Y:S01]  /*02e0*/  ISETP.NE.AND P1, PT, R29, RZ, PT ;  /* 0x000000ff1d00720c */ /* 0x000fe20003f25270 */
[----:B------:R-:W-:Y:S01]  /*02f0*/  IMAD.IADD R7, R20, 0x1, R25 ;  /* 0x0000000114077824 */ /* 0x000fe200078e0219 */
[----:B------:R-:W-:Y:S01]  /*0300*/  ISETP.LT.AND P5, PT, R25, R32, !P2 ;  /* 0x000000201900720c */ /* 0x000fe200057a1270 */
[----:B------:R-:W-:Y:S01]  /*0310*/  IMAD.IADD R21, R12, 0x1, R29 ;  /* 0x000000010c157824 */ /* 0x000fe200078e021d */
[----:B------:R-:W-:Y:S01]  /*0320*/  ISETP.NE.AND P0, PT, R29, RZ, P0 ;  /* 0x000000ff1d00720c */ /* 0x000fe20000705270 */
[----:B------:R-:W-:Y:S01]  /*0330*/  IMAD R23, R16, R22, R13 ;  /* 0x0000001610177224 */ /* 0x000fe200078e020d */
[C---:B------:R-:W-:Y:S01]  /*0340*/  ISETP.LT.AND P1, PT, R25.reuse, R32, P1 ;  /* 0x000000201900720c */ /* 0x040fe20000f21270 */
[----:B----4-:R-:W-:Y:S01]  /*0350*/  IMAD.WIDE.U32 R12, R12, 0x8, R10 ;  /* 0x000000080c0c7825 */ /* 0x010fe200078e000a */
[----:B------:R-:W-:-:S03]  /*0360*/  ISETP.NE.AND P2, PT, R25, RZ, !P2 ;  /* 0x000000ff1900720c */ /* 0x000fc60005745270 */
[----:B------:R-:W-:-:S04]  /*0370*/  IMAD.WIDE R10, R7, 0x8, R10 ;  /* 0x00000008070a7825 */ /* 0x000fc800078e020a */
[----:B-----5:R-:W-:-:S04]  /*0380*/  IMAD.WIDE.U32 R8, R21, 0x8, R8 ;  /* 0x0000000815087825 */ /* 0x020fc800078e0008 */
[----:B------:R-:W-:Y:S02]  /*0390*/  IMAD R26, R16, R22, R29 ;  /* 0x00000016101a7224 */ /* 0x000fe400078e021d */
[----:B--2---:R-:W-:Y:S01]  /*03a0*/  IMAD.WIDE R6, R23, 0x4, R2 ;  /* 0x0000000417067825 */ /* 0x004fe200078e0202 */
[----:B------:R-:W-:Y:S06]  /*03b0*/  @!P3 BRA `(.L_x_5) ;  /* 0x0000001800d8b947 */ /* 0x000fec0003800000 */
[----:B------:R-:W-:Y:S01]  /*03c0*/  ISETP.NE.AND P3, PT, R32, RZ, PT ;  /* 0x000000ff2000720c */ /* 0x000fe20003f65270 */
[----:B------:R-:W-:-:S12]  /*03d0*/  IMAD.MOV.U32 R31, RZ, RZ, RZ ;  /* 0x000000ffff1f7224 */ /* 0x000fd800078e00ff */
[----:B------:R-:W-:Y:S05]  /*03e0*/  @!P3 BRA `(.L_x_6) ;  /* 0x0000001000a0b947 */ /* 0x000fea0003800000 */
[----:B------:R-:W-:Y:S01]  /*03f0*/  IMAD.WIDE.U32 R2, R26, 0x4, R2 ;  /* 0x000000041a027825 */ /* 0x000fe200078e0002 */
[----:B------:R-:W2:Y:S01]  /*0400*/  LDCU UR4, c[0x0][0x3a0] ;  /* 0x00007400ff0477ac */ /* 0x000ea20008000800 */
[----:B------:R-:W-:Y:S02]  /*0410*/  BSSY.RECONVERGENT B5, `(.L_x_7) ;  /* 0x0000124000057945 */ /* 0x000fe40003800200 */
[--C-:B------:R-:W-:Y:S01]  /*0420*/  IMAD.IADD R21, R16, 0x1, R29.reuse ;  /* 0x0000000110157824 */ /* 0x100fe200078e021d */
[----:B------:R-:W-:Y:S01]  /*0430*/  IADD3 R28, P3, PT, R2, 0x4, RZ ;  /* 0x00000004021c7810 */ /* 0x000fe20007f7e0ff */
[----:B0-----:R-:W-:Y:S02]  /*0440*/  IMAD.IADD R2, R0, 0x1, R29 ;  /* 0x0000000100027824 */ /* 0x001fe400078e021d */
[----:B------:R-:W-:Y:S02]  /*0450*/  IMAD.IADD R37, R22, 0x1, R27 ;  /* 0x0000000116257824 */ /* 0x000fe400078e021b */
[----:B------:R-:W-:-:S02]  /*0460*/  IMAD.X R31, RZ, RZ, R3, P3 ;  /* 0x000000ffff1f7224 */ /* 0x000fc400018e0603 */
[----:B------:R-:W-:Y:S02]  /*0470*/  IMAD.IADD R3, R2, 0x1, R32 ;  /* 0x0000000102037824 */ /* 0x000fe400078e0220 */
[C-C-:B------:R-:W-:Y:S02]  /*0480*/  IMAD R2, R16.reuse, R2, R27.reuse ;  /* 0x0000000210027224 */ /* 0x140fe400078e021b */
[C---:B------:R-:W-:Y:S02]  /*0490*/  IMAD R20, R16.reuse, R3, R16 ;  /* 0x0000000310147224 */ /* 0x040fe400078e0210 */
[--C-:B------:R-:W-:Y:S02]  /*04a0*/  IMAD R21, R16, R21, R27.reuse ;  /* 0x0000001510157224 */ /* 0x100fe400078e021b */
[----:B------:R-:W-:Y:S02]  /*04b0*/  IMAD.IADD R20, R20, 0x1, R27 ;  /* 0x0000000114147824 */ /* 0x000fe400078e021b */
[----:B------:R-:W-:-:S02]  /*04c0*/  IMAD.IADD R30, R27, 0x1, R32 ;  /* 0x000000011b1e7824 */ /* 0x000fc400078e0220 */
[----:B------:R-:W-:Y:S02]  /*04d0*/  IMAD.MOV R32, RZ, RZ, -R32 ;  /* 0x000000ffff207224 */ /* 0x000fe400078e0a20 */
[----:B------:R-:W-:Y:S02]  /*04e0*/  VIADD R33, R27, 0x1 ;  /* 0x000000011b217836 */ /* 0x000fe40000000000 */
[----:B------:R-:W-:Y:S02]  /*04f0*/  IMAD.MOV.U32 R34, RZ, RZ, RZ ;  /* 0x000000ffff227224 */ /* 0x000fe400078e00ff */
[----:B------:R-:W-:Y:S02]  /*0500*/  IMAD.MOV.U32 R35, RZ, RZ, R26 ;  /* 0x000000ffff237224 */ /* 0x000fe400078e001a */
[----:B------:R-:W-:Y:S02]  /*0510*/  IMAD.MOV.U32 R36, RZ, RZ, RZ ;  /* 0x000000ffff247224 */ /* 0x000fe400078e00ff */
[----:B------:R-:W-:-:S02]  /*0520*/  IMAD R37, R16, R37, R25 ;  /* 0x0000002510257224 */ /* 0x000fc400078e0219 */
[----:B--2---:R-:W-:Y:S02]  /*0530*/  IMAD.U32 R38, RZ, RZ, UR4 ;  /* 0x00000004ff267e24 */ /* 0x004fe4000f8e00ff */
[C-C-:B------:R-:W-:Y:S02]  /*0540*/  IMAD R40, R16.reuse, R2, R25.reuse ;  /* 0x0000000210287224 */ /* 0x140fe400078e0219 */
[C-C-:B------:R-:W-:Y:S02]  /*0550*/  IMAD R39, R16.reuse, R21, R25.reuse ;  /* 0x0000001510277224 */ /* 0x140fe400078e0219 */
[----:B------:R-:W-:-:S07]  /*0560*/  IMAD R42, R16, R20, R25 ;  /* 0x00000014102a7224 */ /* 0x000fce00078e0219 */
.L_x_16:
[----:B0-----:R-:W0:Y:S01]  /*0570*/  LDC.64 R46, c[0x0][0x3b0] ;  /* 0x0000ec00ff2e7b82 */ /* 0x001e220000000a00 */
[C---:B-1----:R-:W-:Y:S01]  /*0580*/  R2UR UR4, R60.reuse ;  /* 0x000000003c0472ca */ /* 0x042fe200000e0000 */
[----:B------:R-:W-:Y:S01]  /*0590*/  VIADD R3, R33, 0xffffffff ;  /* 0xffffffff21037836 */ /* 0x000fe20000000000 */
[C---:B------:R-:W-:Y:S02]  /*05a0*/  R2UR UR5, R61.reuse ;  /* 0x000000003d0572ca */ /* 0x040fe400000e0000 */
[----:B------:R-:W-:Y:S02]  /*05b0*/  @P2 R2UR UR6, R60 ;  /* 0x000000003c0622ca */ /* 0x000fe400000e0000 */
[----:B------:R-:W-:Y:S01]  /*05c0*/  @P2 R2UR UR7, R61 ;  /* 0x000000003d0722ca */ /* 0x000fe200000e0000 */
[----:B------:R-:W1:Y:S01]  /*05d0*/  LDC.64 R56, c[0x0][0x380] ;  /* 0x0000e000ff387b82 */ /* 0x000e620000000a00 */
[----:B------:R-:W-:-:S07]  /*05e0*/  IMAD.MOV.U32 R48, RZ, RZ, 0x1 ;  /* 0x00000001ff307424 */ /* 0x000fce00078e00ff */
[----:B------:R-:W2:Y:S04]  /*05f0*/  LDC.64 R52, c[0x0][0x388] ;  /* 0x0000e200ff347b82 */ /* 0x000ea80000000a00 */
[----:B------:R-:W3:Y:S01]  /*0600*/  @P2 LDG.E.64 R20, desc[UR6][R18.64+-0x8] ;  /* 0xfffff80612142981 */ /* 0x000ee2000c1e1b00 */
[----:B0-----:R-:W-:-:S06]  /*0610*/  IMAD.WIDE.U32 R46, R3, 0x8, R46 ;  /* 0x00000008032e7825 */ /* 0x001fcc00078e002e */
[----:B------:R-:W2:Y:S01]  /*0620*/  LDG.E.64 R46, desc[UR4][R46.64] ;  /* 0x000000042e2e7981 */ /* 0x000ea2000c1e1b00 */
[----:B------:R-:W-:Y:S02]  /*0630*/  @P5 R2UR UR4, R60 ;  /* 0x000000003c0452ca */ /* 0x000fe400000e0000 */
[----:B------:R-:W-:-:S13]  /*0640*/  @P5 R2UR UR5, R61 ;  /* 0x000000003d0552ca */ /* 0x000fda00000e0000 */
[----:B------:R-:W4:Y:S01]  /*0650*/  @P5 LDG.E.64 R2, desc[UR4][R12.64] ;  /* 0x000000040c025981 */ /* 0x000f22000c1e1b00 */
[C---:B------:R-:W-:Y:S02]  /*0660*/  @P1 R2UR UR4, R60.reuse ;  /* 0x000000003c0412ca */ /* 0x040fe400000e0000 */
[C---:B------:R-:W-:Y:S02]  /*0670*/  @P1 R2UR UR5, R61.reuse ;  /* 0x000000003d0512ca */ /* 0x040fe400000e0000 */
[----:B------:R-:W-:Y:S02]  /*0680*/  @P0 R2UR UR6, R60 ;  /* 0x000000003c0602ca */ /* 0x000fe400000e0000 */
[----:B------:R-:W-:-:S09]  /*0690*/  @P0 R2UR UR7, R61 ;  /* 0x000000003d0702ca */ /* 0x000fd200000e0000 */
[----:B------:R-:W5:Y:S01]  /*06a0*/  @P1 LDG.E.64 R22, desc[UR4][R10.64] ;  /* 0x000000040a161981 */ /* 0x000f62000c1e1b00 */
[----:B------:R-:W0:Y:S03]  /*06b0*/  LDCU UR4, c[0x0][0x384] ;  /* 0x00007080ff0477ac */ /* 0x000e260008000800 */
[----:B------:R-:W5:Y:S01]  /*06c0*/  @P0 LDG.E.64 R44, desc[UR6][R14.64+-0x8] ;  /* 0xfffff8060e2c0981 */ /* 0x000f62000c1e1b00 */
[----:B0-----:R-:W1:Y:S02]  /*06d0*/  MUFU.RCP64H R49, UR4 ;  /* 0x0000000400317d08 */ /* 0x001e640008001800 */
[----:B-1----:R-:W-:-:S08]  /*06e0*/  DFMA R50, R48, -R56, 1 ;  /* 0x3ff000003032742b */ /* 0x002fd00000000838 */
[----:B------:R-:W-:-:S08]  /*06f0*/  DFMA R50, R50, R50, R50 ;  /* 0x000000323232722b */ /* 0x000fd00000000032 */
[----:B------:R-:W-:-:S08]  /*0700*/  DFMA R50, R48, R50, R48 ;  /* 0x000000323032722b */ /* 0x000fd00000000030 */
[----:B------:R-:W-:-:S08]  /*0710*/  DFMA R48, R50, -R56, 1 ;  /* 0x3ff000003230742b */ /* 0x000fd00000000838 */
[----:B------:R-:W-:Y:S01]  /*0720*/  DFMA R48, R50, R48, R50 ;  /* 0x000000303230722b */ /* 0x000fe20000000032 */
[----:B------:R-:W-:Y:S01]  /*0730*/  CS2R R54, SRZ ;  /* 0x0000000000367805 */ /* 0x000fe2000001ff00 */
[----:B------:R-:W-:Y:S01]  /*0740*/  BSSY.RECONVERGENT B6, `(.L_x_8) ;  /* 0x0000014000067945 */ /* 0x000fe20003800200 */
[----:B--2---:R-:W-:-:S08]  /*0750*/  DMUL R52, R46, R52 ;  /* 0x000000342e347228 */ /* 0x004fd00000000000 */
[----:B------:R-:W-:-:S08]  /*0760*/  DMUL R46, R52, R48 ;  /* 0x00000030342e7228 */ /* 0x000fd00000000000 */
[----:B------:R-:W-:Y:S02]  /*0770*/  DFMA R50, R46, -R56, R52 ;  /* 0x800000382e32722b */ /* 0x000fe40000000034 */
[----:B----4-:R-:W-:-:S06]  /*0780*/  @P5 DADD R54, RZ, R2 ;  /* 0x00000000ff365229 */ /* 0x010fcc0000000002 */
[----:B------:R-:W-:Y:S02]  /*0790*/  DFMA R2, R48, R50, R46 ;  /* 0x000000323002722b */ /* 0x000fe4000000002e */
[----:B---3--:R-:W-:Y:S01]  /*07a0*/  @P2 DADD R54, R54, -R20 ;  /* 0x0000000036362229 */ /* 0x008fe20000000814 */
[----:B------:R-:W-:-:S07]  /*07b0*/  FSETP.GEU.AND P4, PT, |R53|, 6.5827683646048100446e-37, PT ;  /* 0x036000003500780b */ /* 0x000fce0003f8e200 */
[----:B------:R-:W-:-:S05]  /*07c0*/  FFMA R20, RZ, UR4, R3 ;  /* 0x00000004ff147c23 */ /* 0x000fca0008000003 */
[----:B------:R-:W-:Y:S01]  /*07d0*/  FSETP.GT.AND P3, PT, |R20|, 1.469367938527859385e-39, PT ;  /* 0x001000001400780b */ /* 0x000fe20003f64200 */
[----:B-----5:R-:W-:-:S08]  /*07e0*/  @P1 DADD R54, R54, -R22 ;  /* 0x0000000036361229 */ /* 0x020fd00000000816 */
[----:B------:R-:W-:-:S04]  /*07f0*/  @P0 DADD R54, R54, R44 ;  /* 0x0000000036360229 */ /* 0x000fc8000000002c */
[----:B------:R-:W-:Y:S07]  /*0800*/  @P3 BRA P4, `(.L_x_9) ;  /* 0x00000000001c3947 */ /* 0x000fee0002000000 */
[----:B------:R-:W0:Y:S01]  /*0810*/  LDCU.64 UR4, c[0x0][0x380] ;  /* 0x00007000ff0477ac */ /* 0x000e220008000a00 */
[----:B------:R-:W-:Y:S01]  /*0820*/  IMAD.MOV.U32 R22, RZ, RZ, R52 ;  /* 0x000000ffff167224 */ /* 0x000fe200078e0034 */
[----:B------:R-:W-:Y:S01]  /*0830*/  MOV R56, 0x880 ;  /* 0x0000088000387802 */ /* 0x000fe20000000f00 */
[----:B------:R-:W-:Y:S02]  /*0840*/  IMAD.MOV.U32 R23, RZ, RZ, R53 ;  /* 0x000000ffff177224 */ /* 0x000fe400078e0035 */
[----:B0-----:R-:W-:Y:S02]  /*0850*/  IMAD.U32 R2, RZ, RZ, UR4 ;  /* 0x00000004ff027e24 */ /* 0x001fe4000f8e00ff */
[----:B------:R-:W-:-:S07]  /*0860*/  IMAD.U32 R3, RZ, RZ, UR5 ;  /* 0x00000005ff037e24 */ /* 0x000fce000f8e00ff */
[----:B------:R-:W-:Y:S05]  /*0870*/  CALL.REL.NOINC `($__internal_0_$__cuda_sm20_div_rn_f64_full) ;  /* 0x0000003800907944 */ /* 0x000fea0003c00000 */
.L_x_9:
[----:B------:R-:W-:Y:S05]  /*0880*/  BSYNC.RECONVERGENT B6 ;  /* 0x0000000000067941 */ /* 0x000fea0003800200 */
.L_x_8:
[C---:B------:R-:W-:Y:S01]  /*0890*/  R2UR UR6, R60.reuse ;  /* 0x000000003c0672ca */ /* 0x040fe200000e0000 */
[----:B------:R-:W0:Y:S01]  /*08a0*/  LDCU UR4, c[0x0][0x3a0] ;  /* 0x00007400ff0477ac */ /* 0x000e220008000800 */
[----:B------:R-:W-:Y:S01]  /*08b0*/  R2UR UR7, R61 ;  /* 0x000000003d0772ca */ /* 0x000fe200000e0000 */
[----:B------:R-:W-:Y:S01]  /*08c0*/  DMUL R54, R2, R54 ;  /* 0x0000003602367228 */ /* 0x000fe20000000000 */
[----:B------:R-:W-:Y:S01]  /*08d0*/  R2UR UR8, R60 ;  /* 0x000000003c0872ca */ /* 0x000fe200000e0000 */
[----:B------:R-:W-:Y:S01]  /*08e0*/  IMAD.WIDE.U32 R52, R37, 0x8, R4 ;  /* 0x0000000825347825 */ /* 0x000fe200078e0004 */
[----:B------:R-:W-:Y:S01]  /*08f0*/  R2UR UR9, R61 ;  /* 0x000000003d0972ca */ /* 0x000fe200000e0000 */
[----:B------:R-:W1:Y:S08]  /*0900*/  LDC.64 R50, c[0x0][0x388] ;  /* 0x0000e200ff327b82 */ /* 0x000e700000000a00 */
[----:B------:R2:W-:Y:S01]  /*0910*/  ST.E.64 desc[UR6][R52.64], R54 ;  /* 0x0000003634007985 */ /* 0x0005e2000c101b06 */
[----:B------:R-:W3:Y:S01]  /*0920*/  LDCU.64 UR6, c[0x0][0x3b8] ;  /* 0x00007700ff0677ac */ /* 0x000ee20008000a00 */
[----:B------:R-:W-:Y:S01]  /*0930*/  ISETP.NE.AND P3, PT, R27, RZ, PT ;  /* 0x000000ff1b00720c */ /* 0x000fe20003f65270 */
[----:B------:R-:W4:Y:S01]  /*0940*/  LDC.64 R48, c[0x0][0x380] ;  /* 0x0000e000ff307b82 */ /* 0x000f220000000a00 */
[----:B------:R-:W4:Y:S01]  /*0950*/  LDG.E.64 R2, desc[UR8][R8.64] ;  /* 0x0000000808027981 */ /* 0x000f22000c1e1b00 */
[----:B0-----:R-:W-:-:S02]  /*0960*/  ISETP.GE.AND P4, PT, R36, UR4, PT ;  /* 0x0000000424007c0c */ /* 0x001fc4000bf86270 */
[----:B------:R-:W-:Y:S02]  /*0970*/  SHF.R.S32.HI R21, RZ, 0x1f, R27 ;  /* 0x0000001fff157819 */ /* 0x000fe4000001141b */
[----:B------:R-:W-:Y:S02]  /*0980*/  ISETP.EQ.OR P4, PT, R27, RZ, P4 ;  /* 0x000000ff1b00720c */ /* 0x000fe40002782670 */
[----:B------:R-:W-:Y:S02]  /*0990*/  ISETP.EQ.OR P3, PT, R36, RZ, !P3 ;  /* 0x000000ff2400720c */ /* 0x000fe40005f62670 */
[----:B------:R-:W-:-:S04]  /*09a0*/  IADD3 R20, P6, PT, R34, R27, RZ ;  /* 0x0000001b22147210 */ /* 0x000fc80007fde0ff */
[----:B------:R-:W-:Y:S02]  /*09b0*/  LEA.HI.X.SX32 R23, R34, R21, 0x1, P6 ;  /* 0x0000001522177211 */ /* 0x000fe400030f0eff */
[----:B---3--:R-:W-:-:S03]  /*09c0*/  LEA R46, P6, R20, UR6, 0x3 ;  /* 0x00000006142e7c11 */ /* 0x008fc6000f8c18ff */
[----:B------:R-:W-:Y:S02]  /*09d0*/  @!P4 R2UR UR4, R60 ;  /* 0x000000003c04c2ca */ /* 0x000fe400000e0000 */
[C---:B------:R-:W-:Y:S02]  /*09e0*/  @!P4 R2UR UR5, R61.reuse ;  /* 0x000000003d05c2ca */ /* 0x040fe400000e0000 */
[----:B------:R-:W-:Y:S02]  /*09f0*/  LEA.HI.X R47, R20, UR7, R23, 0x3, P6 ;  /* 0x00000007142f7c11 */ /* 0x000fe4000b0f1c17 */
[----:B------:R-:W-:Y:S02]  /*0a00*/  @!P3 IADD3 R22, P6, PT, R32, R27, RZ ;  /* 0x0000001b2016b210 */ /* 0x000fe40007fde0ff */
[----:B------:R-:W-:Y:S02]  /*0a10*/  @!P3 R2UR UR8, R60 ;  /* 0x000000003c08b2ca */ /* 0x000fe400000e0000 */
[----:B------:R-:W-:-:S02]  /*0a20*/  @!P3 R2UR UR9, R61 ;  /* 0x000000003d09b2ca */ /* 0x000fc400000e0000 */
[----:B------:R-:W-:Y:S02]  /*0a30*/  @!P3 LEA.HI.X.SX32 R21, R32, R21, 0x1, P6 ;  /* 0x000000152015b211 */ /* 0x000fe400030f0eff */
[C---:B------:R-:W-:Y:S01]  /*0a40*/  @!P3 LEA R20, P6, R22.reuse, UR6, 0x3 ;  /* 0x000000061614bc11 */ /* 0x040fe2000f8c18ff */
[----:B------:R-:W3:Y:S01]  /*0a50*/  @!P4 LDG.E.64 R56, desc[UR4][R46.64+-0x8] ;  /* 0xfffff8042e38c981 */ /* 0x000ee2000c1e1b00 */
[----:B------:R-:W0:Y:S02]  /*0a60*/  LDCU UR4, c[0x0][0x38c] ;  /* 0x00007180ff0477ac */ /* 0x000e240008000800 */
[----:B------:R-:W-:-:S06]  /*0a70*/  @!P3 LEA.HI.X R21, R22, UR7, R21, 0x3, P6 ;  /* 0x000000071615bc11 */ /* 0x000fcc000b0f1c15 */
[----:B------:R-:W5:Y:S01]  /*0a80*/  @!P3 LDG.E.64 R20, desc[UR8][R20.64+-0x8] ;  /* 0xfffff8081414b981 */ /* 0x000f62000c1e1b00 */
[----:B------:R-:W-:Y:S01]  /*0a90*/  IMAD.MOV.U32 R22, RZ, RZ, 0x1 ;  /* 0x00000001ff167424 */ /* 0x000fe200078e00ff */
[----:B------:R-:W-:Y:S01]  /*0aa0*/  CS2R R58, SRZ ;  /* 0x00000000003a7805 */ /* 0x000fe2000001ff00 */
[----:B------:R-:W-:Y:S01]  /*0ab0*/  BSSY.RECONVERGENT B6, `(.L_x_10) ;  /* 0x0000018000067945 */ /* 0x000fe20003800200 */
[----:B0-----:R-:W1:Y:S03]  /*0ac0*/  MUFU.RCP64H R23, UR4 ;  /* 0x0000000400177d08 */ /* 0x001e660008001800 */
[----:B-1----:R-:W-:-:S08]  /*0ad0*/  DFMA R44, R22, -R50, 1 ;  /* 0x3ff00000162c742b */ /* 0x002fd00000000832 */
[----:B------:R-:W-:-:S08]  /*0ae0*/  DFMA R44, R44, R44, R44 ;  /* 0x0000002c2c2c722b */ /* 0x000fd0000000002c */
[----:B------:R-:W-:-:S08]  /*0af0*/  DFMA R44, R22, R44, R22 ;  /* 0x0000002c162c722b */ /* 0x000fd00000000016 */
[----:B------:R-:W-:-:S08]  /*0b00*/  DFMA R22, R44, -R50, 1 ;  /* 0x3ff000002c16742b */ /* 0x000fd00000000832 */
[----:B------:R-:W-:Y:S02]  /*0b10*/  DFMA R22, R44, R22, R44 ;  /* 0x000000162c16722b */ /* 0x000fe4000000002c */
[----:B----4-:R-:W-:-:S08]  /*0b20*/  DMUL R48, R2, R48 ;  /* 0x0000003002307228 */ /* 0x010fd00000000000 */
[----:B------:R-:W-:Y:S02]  /*0b30*/  DMUL R2, R48, R22 ;  /* 0x0000001630027228 */ /* 0x000fe40000000000 */
[----:B------:R-:W-:-:S06]  /*0b40*/  FSETP.GEU.AND P6, PT, |R49|, 6.5827683646048100446e-37, PT ;  /* 0x036000003100780b */ /* 0x000fcc0003fce200 */
[----:B------:R-:W-:-:S08]  /*0b50*/  DFMA R44, R2, -R50, R48 ;  /* 0x80000032022c722b */ /* 0x000fd00000000030 */
[----:B------:R-:W-:Y:S02]  /*0b60*/  DFMA R2, R22, R44, R2 ;  /* 0x0000002c1602722b */ /* 0x000fe40000000002 */
[----:B---3--:R-:W-:-:S08]  /*0b70*/  @!P4 DADD R58, RZ, -R56 ;  /* 0x00000000ff3ac229 */ /* 0x008fd00000000838 */
[----:B------:R-:W-:-:S05]  /*0b80*/  FFMA R22, RZ, UR4, R3 ;  /* 0x00000004ff167c23 */ /* 0x000fca0008000003 */
[----:B------:R-:W-:Y:S01]  /*0b90*/  FSETP.GT.AND P4, PT, |R22|, 1.469367938527859385e-39, PT ;  /* 0x001000001600780b */ /* 0x000fe20003f84200 */
[----:B-----5:R-:W-:-:S12]  /*0ba0*/  @!P3 DADD R58, R58, R20 ;  /* 0x000000003a3ab229 */ /* 0x020fd80000000014 */
[----:B--2---:R-:W-:Y:S05]  /*0bb0*/  @P4 BRA P6, `(.L_x_11) ;  /* 0x00000000001c4947 */ /* 0x004fea0003000000 */
[----:B------:R-:W0:Y:S01]  /*0bc0*/  LDCU.64 UR4, c[0x0][0x388] ;  /* 0x00007100ff0477ac */ /* 0x000e220008000a00 */
[----:B------:R-:W-:Y:S01]  /*0bd0*/  IMAD.MOV.U32 R22, RZ, RZ, R48 ;  /* 0x000000ffff167224 */ /* 0x000fe200078e0030 */
[----:B------:R-:W-:Y:S01]  /*0be0*/  MOV R56, 0xc30 ;  /* 0x00000c3000387802 */ /* 0x000fe20000000f00 */
[----:B------:R-:W-:Y:S02]  /*0bf0*/  IMAD.MOV.U32 R23, RZ, RZ, R49 ;  /* 0x000000ffff177224 */ /* 0x000fe400078e0031 */
[----:B0-----:R-:W-:Y:S02]  /*0c00*/  IMAD.U32 R2, RZ, RZ, UR4 ;  /* 0x00000004ff027e24 */ /* 0x001fe4000f8e00ff */
[----:B------:R-:W-:-:S07]  /*0c10*/  IMAD.U32 R3, RZ, RZ, UR5 ;  /* 0x00000005ff037e24 */ /* 0x000fce000f8e00ff */
[----:B------:R-:W-:Y:S05]  /*0c20*/  CALL.REL.NOINC `($__internal_0_$__cuda_sm20_div_rn_f64_full) ;  /* 0x0000003400a47944 */ /* 0x000fea0003c00000 */
.L_x_11:
[----:B------:R-:W-:Y:S05]  /*0c30*/  BSYNC.RECONVERGENT B6 ;  /* 0x0000000000067941 */ /* 0x000fea0003800200 */
.L_x_10:
[----:B------:R-:W0:Y:S01]  /*0c40*/  LDC.64 R20, c[0x0][0x3a8] ;  /* 0x0000ea00ff147b82 */ /* 0x000e220000000a00 */
[C---:B------:R-:W-:Y:S01]  /*0c50*/  R2UR UR4, R60.reuse ;  /* 0x000000003c0472ca */ /* 0x040fe200000e0000 */
[----:B------:R-:W-:Y:S01]  /*0c60*/  DFMA R2, R2, R58, R54 ;  /* 0x0000003a0202722b */ /* 0x000fe20000000036 */
[C---:B------:R-:W-:Y:S02]  /*0c70*/  R2UR UR5, R61.reuse ;  /* 0x000000003d0572ca */ /* 0x040fe400000e0000 */
[C---:B------:R-:W-:Y:S02]  /*0c80*/  R2UR UR6, R60.reuse ;  /* 0x000000003c0672ca */ /* 0x040fe400000e0000 */
[C---:B------:R-:W-:Y:S01]  /*0c90*/  R2UR UR7, R61.reuse ;  /* 0x000000003d0772ca */ /* 0x040fe200000e0000 */
[----:B------:R-:W1:Y:S01]  /*0ca0*/  LDC.64 R22, c[0x0][0x390] ;  /* 0x0000e400ff167b82 */ /* 0x000e620000000a00 */
[----:B------:R-:W-:Y:S02]  /*0cb0*/  R2UR UR8, R60 ;  /* 0x000000003c0872ca */ /* 0x000fe400000e0000 */
[----:B------:R-:W-:-:S05]  /*0cc0*/  R2UR UR9, R61 ;  /* 0x000000003d0972ca */ /* 0x000fca00000e0000 */
[----:B------:R2:W-:Y:S01]  /*0cd0*/  ST.E.64 desc[UR4][R52.64], R2 ;  /* 0x0000000234007985 */ /* 0x0005e2000c101b04 */
[----:B------:R-:W3:Y:S03]  /*0ce0*/  LDC.64 R54, c[0x0][0x3b0] ;  /* 0x0000ec00ff367b82 */ /* 0x000ee60000000a00 */
[----:B------:R-:W4:Y:S01]  /*0cf0*/  LDG.E R41, desc[UR6][R6.64] ;  /* 0x0000000606297981 */ /* 0x000f22000c1e1900 */
[----:B0-----:R-:W-:-:S06]  /*0d00*/  IMAD.WIDE.U32 R20, R35, 0x4, R20 ;  /* 0x0000000423147825 */ /* 0x001fcc00078e0014 */
[----:B------:R-:W5:Y:S01]  /*0d10*/  LDG.E R21, desc[UR8][R20.64] ;  /* 0x0000000814157981 */ /* 0x000f62000c1e1900 */
[----:B--2---:R-:W0:Y:S01]  /*0d20*/  LDC.64 R2, c[0x0][0x398] ;  /* 0x0000e600ff027b82 */ /* 0x004e220000000a00 */
[----:B-1----:R-:W-:-:S05]  /*0d30*/  IMAD.WIDE R22, R40, 0x8, R22 ;  /* 0x0000000828167825 */ /* 0x002fca00078e0216 */
[----:B----4-:R-:W-:Y:S04]  /*0d40*/  STG.E desc[UR4][R22.64], R41 ;  /* 0x0000002916007986 */ /* 0x010fe8000c101904 */
[----:B-----5:R-:W-:Y:S04]  /*0d50*/  STG.E desc[UR6][R22.64+0x4], R21 ;  /* 0x0000041516007986 */ /* 0x020fe8000c101906 */
[----:B------:R1:W2:Y:S01]  /*0d60*/  LD.E.64 R44, desc[UR8][R52.64] ;  /* 0x00000008342c7980 */ /* 0x0002a2000c101b00 */
[----:B------:R-:W-:Y:S02]  /*0d70*/  VIADD R43, R30, 0x1 ;  /* 0x000000011e2b7836 */ /* 0x000fe40000000000 */
[----:B0-----:R-:W-:-:S04]  /*0d80*/  IMAD.WIDE R2, R40, 0x8, R2 ;  /* 0x0000000828027825 */ /* 0x001fc800078e0202 */
[----:B---3--:R-:W-:Y:S01]  /*0d90*/  IMAD.WIDE.U32 R54, R43, 0x8, R54 ;  /* 0x000000082b367825 */ /* 0x008fe200078e0036 */
[----:B-1----:R-:W0:Y:S01]  /*0da0*/  LDC.64 R52, c[0x0][0x388] ;  /* 0x0000e200ff347b82 */ /* 0x002e220000000a00 */
[----:B--2---:R1:W-:Y:S04]  /*0db0*/  STG.E.64 desc[UR4][R2.64], R44 ;  /* 0x0000002c02007986 */ /* 0x0043e8000c101b04 */
[----:B------:R-:W0:Y:S01]  /*0dc0*/  LDG.E.64 R54, desc[UR6][R54.64] ;  /* 0x0000000636367981 */ /* 0x000e22000c1e1b00 */
[C---:B------:R-:W-:Y:S02]  /*0dd0*/  @P5 R2UR UR4, R60.reuse ;  /* 0x000000003c0452ca */ /* 0x040fe400000e0000 */
[----:B------:R-:W-:Y:S02]  /*0de0*/  @P5 R2UR UR5, R61 ;  /* 0x000000003d0552ca */ /* 0x000fe400000e0000 */
[----:B------:R-:W-:-:S02]  /*0df0*/  @P2 R2UR UR6, R60 ;  /* 0x000000003c0622ca */ /* 0x000fc400000e0000 */
[----:B------:R-:W-:Y:S01]  /*0e00*/  @P2 R2UR UR7, R61 ;  /* 0x000000003d0722ca */ /* 0x000fe200000e0000 */
[----:B-1----:R-:W1:Y:S08]  /*0e10*/  LDC.64 R44, c[0x0][0x380] ;  /* 0x0000e000ff2c7b82 */ /* 0x002e700000000a00 */
[----:B------:R-:W2:Y:S01]  /*0e20*/  @P5 LDG.E.64 R20, desc[UR4][R12.64] ;  /* 0x000000040c145981 */ /* 0x000ea2000c1e1b00 */
[----:B------:R-:W-:-:S02]  /*0e30*/  @P1 R2UR UR4, R60 ;  /* 0x000000003c0412ca */ /* 0x000fc400000e0000 */
[C---:B------:R-:W-:Y:S01]  /*0e40*/  @P1 R2UR UR5, R61.reuse ;  /* 0x000000003d0512ca */ /* 0x040fe200000e0000 */
[----:B------:R-:W3:Y:S01]  /*0e50*/  @P2 LDG.E.64 R22, desc[UR6][R18.64+-0x8] ;  /* 0xfffff80612162981 */ /* 0x000ee2000c1e1b00 */
[----:B------:R-:W-:Y:S02]  /*0e60*/  @P0 R2UR UR6, R60 ;  /* 0x000000003c0602ca */ /* 0x000fe400000e0000 */
[----:B------:R-:W-:-:S09]  /*0e70*/  @P0 R2UR UR7, R61 ;  /* 0x000000003d0702ca */ /* 0x000fd200000e0000 */
[----:B------:R-:W4:Y:S01]  /*0e80*/  @P1 LDG.E.64 R48, desc[UR4][R10.64] ;  /* 0x000000040a301981 */ /* 0x000f22000c1e1b00 */
[----:B------:R-:W5:Y:S03]  /*0e90*/  LDCU UR4, c[0x0][0x384] ;  /* 0x00007080ff0477ac */ /* 0x000f660008000800 */
[----:B------:R-:W4:Y:S01]  /*0ea0*/  @P0 LDG.E.64 R50, desc[UR6][R14.64+-0x8] ;  /* 0xfffff8060e320981 */ /* 0x000f22000c1e1b00 */
[----:B------:R-:W-:Y:S01]  /*0eb0*/  IMAD.MOV.U32 R2, RZ, RZ, 0x1 ;  /* 0x00000001ff027424 */ /* 0x000fe200078e00ff */
[----:B-----5:R-:W1:Y:S05]  /*0ec0*/  MUFU.RCP64H R3, UR4 ;  /* 0x0000000400037d08 */ /* 0x020e6a0008001800 */
[----:B-1----:R-:W-:-:S08]  /*0ed0*/  DFMA R56, R2, -R44, 1 ;  /* 0x3ff000000238742b */ /* 0x002fd0000000082c */
[----:B------:R-:W-:-:S08]  /*0ee0*/  DFMA R56, R56, R56, R56 ;  /* 0x000000383838722b */ /* 0x000fd00000000038 */
[----:B------:R-:W-:-:S08]  /*0ef0*/  DFMA R56, R2, R56, R2 ;  /* 0x000000380238722b */ /* 0x000fd00000000002 */
[----:B------:R-:W-:-:S08]  /*0f00*/  DFMA R2, R56, -R44, 1 ;  /* 0x3ff000003802742b */ /* 0x000fd0000000082c */
[----:B------:R-:W-:Y:S01]  /*0f10*/  DFMA R56, R56, R2, R56 ;  /* 0x000000023838722b */ /* 0x000fe20000000038 */
[----:B------:R-:W-:Y:S01]  /*0f20*/  BSSY.RECONVERGENT B6, `(.L_x_12) ;  /* 0x0000016000067945 */ /* 0x000fe20003800200 */
[----:B------:R-:W-:Y:S01]  /*0f30*/  ISETP.NE.AND P4, PT, R27, RZ, PT ;  /* 0x000000ff1b00720c */ /* 0x000fe20003f85270 */
[----:B0-----:R-:W-:-:S08]  /*0f40*/  DMUL R52, R54, R52 ;  /* 0x0000003436347228 */ /* 0x001fd00000000000 */
[----:B------:R-:W-:-:S08]  /*0f50*/  DMUL R2, R56, R52 ;  /* 0x0000003438027228 */ /* 0x000fd00000000000 */
[----:B------:R-:W-:Y:S01]  /*0f60*/  DFMA R44, R2, -R44, R52 ;  /* 0x8000002c022c722b */ /* 0x000fe20000000034 */
[----:B------:R-:W-:Y:S01]  /*0f70*/  CS2R R54, SRZ ;  /* 0x0000000000367805 */ /* 0x000fe2000001ff00 */
[----:B--2---:R-:W-:-:S06]  /*0f80*/  @P5 DADD R54, RZ, R20 ;  /* 0x00000000ff365229 */ /* 0x004fcc0000000014 */
[----:B------:R-:W-:Y:S02]  /*0f90*/  DFMA R2, R56, R44, R2 ;  /* 0x0000002c3802722b */ /* 0x000fe40000000002 */
[----:B---3--:R-:W-:Y:S01]  /*0fa0*/  @P2 DADD R54, R54, -R22 ;  /* 0x0000000036362229 */ /* 0x008fe20000000816 */
[----:B------:R-:W-:-:S07]  /*0fb0*/  FSETP.GEU.AND P6, PT, |R53|, 6.5827683646048100446e-37, PT ;  /* 0x036000003500780b */ /* 0x000fce0003fce200 */
[----:B------:R-:W-:-:S05]  /*0fc0*/  FFMA R20, RZ, UR4, R3 ;  /* 0x00000004ff147c23 */ /* 0x000fca0008000003 */
[----:B------:R-:W-:Y:S01]  /*0fd0*/  FSETP.GT.AND P3, PT, |R20|, 1.469367938527859385e-39, PT ;  /* 0x001000001400780b */ /* 0x000fe20003f64200 */
[----:B----4-:R-:W-:-:S08]  /*0fe0*/  @P1 DADD R54, R54, -R48 ;  /* 0x0000000036361229 */ /* 0x010fd00000000830 */
        /* <DEDUP_REMOVED lines=9> */
.L_x_13:
[----:B------:R-:W-:Y:S05]  /*1080*/  BSYNC.RECONVERGENT B6 ;  /* 0x0000000000067941 */ /* 0x000fea0003800200 */
.L_x_12:
[----:B------:R-:W0:Y:S01]  /*1090*/  LDCU UR4, c[0x0][0x3a0] ;  /* 0x00007400ff0477ac */ /* 0x000e220008000800 */
[----:B------:R-:W-:Y:S01]  /*10a0*/  VIADD R20, R36, 0x1 ;  /* 0x0000000124147836 */ /* 0x000fe20000000000 */
[----:B------:R-:W-:Y:S01]  /*10b0*/  R2UR UR5, R61 ;  /* 0x000000003d0572ca */ /* 0x000fe200000e0000 */
[----:B------:R-:W-:Y:S01]  /*10c0*/  DMUL R54, R2, R54 ;  /* 0x0000003602367228 */ /* 0x000fe20000000000 */
[----:B------:R-:W-:Y:S01]  /*10d0*/  R2UR UR6, R60 ;  /* 0x000000003c0672ca */ /* 0x000fe200000e0000 */
[----:B------:R-:W-:Y:S01]  /*10e0*/  IMAD.WIDE.U32 R52, R39, 0x8, R4 ;  /* 0x0000000827347825 */ /* 0x000fe200078e0004 */
[----:B------:R-:W-:Y:S01]  /*10f0*/  R2UR UR7, R61 ;  /* 0x000000003d0772ca */ /* 0x000fe200000e0000 */
[----:B------:R-:W1:Y:S08]  /*1100*/  LDC.64 R50, c[0x0][0x388] ;  /* 0x0000e200ff327b82 */ /* 0x000e700000000a00 */
[----:B------:R-:W2:Y:S01]  /*1110*/  LDC.64 R48, c[0x0][0x380] ;  /* 0x0000e000ff307b82 */ /* 0x000ea20000000a00 */
[----:B0-----:R-:W-:-:S02]  /*1120*/  ISETP.GE.AND P3, PT, R20, UR4, PT ;  /* 0x0000000414007c0c */ /* 0x001fc4000bf66270 */
[----:B------:R-:W-:Y:S02]  /*1130*/  R2UR UR4, R60 ;  /* 0x000000003c0472ca */ /* 0x000fe400000e0000 */
[----:B------:R-:W-:-:S11]  /*1140*/  ISETP.EQ.OR P3, PT, R27, RZ, P3 ;  /* 0x000000ff1b00720c */ /* 0x000fd60001f62670 */
[----:B------:R0:W-:Y:S02]  /*1150*/  ST.E.64 desc[UR4][R52.64], R54 ;  /* 0x0000003634007985 */ /* 0x0001e4000c101b04 */
[----:B------:R-:W3:Y:S02]  /*1160*/  @!P3 LDC.64 R44, c[0x0][0x3b8] ;  /* 0x0000ee00ff2cbb82 */ /* 0x000ee40000000a00 */
[----:B------:R-:W2:Y:S01]  /*1170*/  LDG.E.64 R2, desc[UR6][R8.64] ;  /* 0x0000000608027981 */ /* 0x000ea2000c1e1b00 */
[----:B------:R-:W-:Y:S02]  /*1180*/  @!P3 SHF.R.S32.HI R20, RZ, 0x1f, R38 ;  /* 0x0000001fff14b819 */ /* 0x000fe40000011426 */
[----:B------:R-:W-:Y:S02]  /*1190*/  @!P3 IADD3 R21, P6, PT, R38, R27, RZ ;  /* 0x0000001b2615b210 */ /* 0x000fe40007fde0ff */
[----:B------:R-:W-:Y:S02]  /*11a0*/  @!P3 R2UR UR4, R60 ;  /* 0x000000003c04b2ca */ /* 0x000fe400000e0000 */
[----:B------:R-:W-:-:S02]  /*11b0*/  @!P3 R2UR UR5, R61 ;  /* 0x000000003d05b2ca */ /* 0x000fc400000e0000 */
[----:B------:R-:W-:Y:S02]  /*11c0*/  @!P3 LEA.HI.X.SX32 R22, R27, R20, 0x1, P6 ;  /* 0x000000141b16b211 */ /* 0x000fe400030f0eff */
[----:B------:R-:W-:Y:S02]  /*11d0*/  @P4 R2UR UR6, R60 ;  /* 0x000000003c0642ca */ /* 0x000fe400000e0000 */
[----:B------:R-:W-:Y:S02]  /*11e0*/  @P4 R2UR UR7, R61 ;  /* 0x000000003d0742ca */ /* 0x000fe400000e0000 */
[----:B---3--:R-:W-:-:S04]  /*11f0*/  @!P3 LEA R20, P6, R21, R44, 0x3 ;  /* 0x0000002c1514b211 */ /* 0x008fc800078c18ff */
[----:B------:R-:W-:-:S07]  /*1200*/  @!P3 LEA.HI.X R21, R21, R45, R22, 0x3, P6 ;  /* 0x0000002d1515b211 */ /* 0x000fce00030f1c16 */
[----:B------:R3:W4:Y:S04]  /*1210*/  @P4 LDG.E.64 R22, desc[UR6][R46.64+-0x8] ;  /* 0xfffff8062e164981 */ /* 0x000728000c1e1b00 */
[----:B------:R-:W5:Y:S01]  /*1220*/  @!P3 LDG.E.64 R20, desc[UR4][R20.64+-0x8] ;  /* 0xfffff8041414b981 */ /* 0x000f62000c1e1b00 */
[----:B------:R-:W0:Y:S01]  /*1230*/  LDCU UR4, c[0x0][0x38c] ;  /* 0x00007180ff0477ac */ /* 0x000e220008000800 */
[----:B------:R-:W-:Y:S01]  /*1240*/  IMAD.MOV.U32 R44, RZ, RZ, 0x1 ;  /* 0x00000001ff2c7424 */ /* 0x000fe200078e00ff */
[----:B0-----:R-:W1:Y:S05]  /*1250*/  MUFU.RCP64H R45, UR4 ;  /* 0x00000004002d7d08 */ /* 0x001e6a0008001800 */
[----:B-1----:R-:W-:-:S08]  /*1260*/  DFMA R56, R44, -R50, 1 ;  /* 0x3ff000002c38742b */ /* 0x002fd00000000832 */
[----:B------:R-:W-:-:S08]  /*1270*/  DFMA R56, R56, R56, R56 ;  /* 0x000000383838722b */ /* 0x000fd00000000038 */
[----:B------:R-:W-:-:S08]  /*1280*/  DFMA R56, R44, R56, R44 ;  /* 0x000000382c38722b */ /* 0x000fd0000000002c */
[----:B------:R-:W-:-:S08]  /*1290*/  DFMA R44, R56, -R50, 1 ;  /* 0x3ff00000382c742b */ /* 0x000fd00000000832 */
[----:B------:R-:W-:Y:S01]  /*12a0*/  DFMA R56, R56, R44, R56 ;  /* 0x0000002c3838722b */ /* 0x000fe20000000038 */
[----:B---3--:R-:W-:Y:S01]  /*12b0*/  CS2R R46, SRZ ;  /* 0x00000000002e7805 */ /* 0x008fe2000001ff00 */
[----:B------:R-:W-:Y:S01]  /*12c0*/  BSSY.RECONVERGENT B6, `(.L_x_14) ;  /* 0x0000012000067945 */ /* 0x000fe20003800200 */
[----:B--2---:R-:W-:-:S08]  /*12d0*/  DMUL R48, R2, R48 ;  /* 0x0000003002307228 */ /* 0x004fd00000000000 */
[----:B------:R-:W-:-:S08]  /*12e0*/  DMUL R2, R56, R48 ;  /* 0x0000003038027228 */ /* 0x000fd00000000000 */
[----:B------:R-:W-:-:S08]  /*12f0*/  DFMA R44, R2, -R50, R48 ;  /* 0x80000032022c722b */ /* 0x000fd00000000030 */
[----:B------:R-:W-:Y:S01]  /*1300*/  DFMA R2, R56, R44, R2 ;  /* 0x0000002c3802722b */ /* 0x000fe20000000002 */
[----:B------:R-:W-:Y:S01]  /*1310*/  FSETP.GEU.AND P6, PT, |R49|, 6.5827683646048100446e-37, PT ;  /* 0x036000003100780b */ /* 0x000fe20003fce200 */
[----:B-----5:R-:W-:-:S08]  /*1320*/  @!P3 DADD R46, RZ, -R20 ;  /* 0x00000000ff2eb229 */ /* 0x020fd00000000814 */
[----:B------:R-:W-:-:S05]  /*1330*/  FFMA R20, RZ, UR4, R3 ;  /* 0x00000004ff147c23 */ /* 0x000fca0008000003 */
[----:B------:R-:W-:Y:S01]  /*1340*/  FSETP.GT.AND P3, PT, |R20|, 1.469367938527859385e-39, PT ;  /* 0x001000001400780b */ /* 0x000fe20003f64200 */
[----:B----4-:R-:W-:-:S12]  /*1350*/  @P4 DADD R46, R46, R22 ;  /* 0x000000002e2e4229 */ /* 0x010fd80000000016 */
[----:B------:R-:W-:Y:S05]  /*1360*/  @P3 BRA P6, `(.L_x_15) ;  /* 0x00000000001c3947 */ /* 0x000fea0003000000 */
[----:B------:R-:W0:Y:S01]  /*1370*/  LDCU.64 UR4, c[0x0][0x388] ;  /* 0x00007100ff0477ac */ /* 0x000e220008000a00 */
[----:B------:R-:W-:Y:S01]  /*1380*/  IMAD.MOV.U32 R22, RZ, RZ, R48 ;  /* 0x000000ffff167224 */ /* 0x000fe200078e0030 */
[----:B------:R-:W-:Y:S01]  /*1390*/  MOV R56, 0x13e0 ;  /* 0x000013e000387802 */ /* 0x000fe20000000f00 */
[----:B------:R-:W-:Y:S02]  /*13a0*/  IMAD.MOV.U32 R23, RZ, RZ, R49 ;  /* 0x000000ffff177224 */ /* 0x000fe400078e0031 */
[----:B0-----:R-:W-:Y:S02]  /*13b0*/  IMAD.U32 R2, RZ, RZ, UR4 ;  /* 0x00000004ff027e24 */ /* 0x001fe4000f8e00ff */
[----:B------:R-:W-:-:S07]  /*13c0*/  IMAD.U32 R3, RZ, RZ, UR5 ;  /* 0x00000005ff037e24 */ /* 0x000fce000f8e00ff */
[----:B------:R-:W-:Y:S05]  /*13d0*/  CALL.REL.NOINC `($__internal_0_$__cuda_sm20_div_rn_f64_full) ;  /* 0x0000002c00b87944 */ /* 0x000fea0003c00000 */
.L_x_15:
[----:B------:R-:W-:Y:S05]  /*13e0*/  BSYNC.RECONVERGENT B6 ;  /* 0x0000000000067941 */ /* 0x000fea0003800200 */
.L_x_14:
[C---:B------:R-:W-:Y:S01]  /*13f0*/  R2UR UR4, R60.reuse ;  /* 0x000000003c0472ca */ /* 0x040fe200000e0000 */
[----:B------:R-:W-:Y:S01]  /*1400*/  DFMA R2, R2, R46, R54 ;  /* 0x0000002e0202722b */ /* 0x000fe20000000036 */
[C---:B------:R-:W-:Y:S01]  /*1410*/  R2UR UR5, R61.reuse ;  /* 0x000000003d0572ca */ /* 0x040fe200000e0000 */
[----:B------:R-:W0:Y:S01]  /*1420*/  LDC.64 R20, c[0x0][0x390] ;  /* 0x0000e400ff147b82 */ /* 0x000e220000000a00 */
[C---:B------:R-:W-:Y:S02]  /*1430*/  R2UR UR6, R60.reuse ;  /* 0x000000003c0672ca */ /* 0x040fe400000e0000 */
[C---:B------:R-:W-:Y:S02]  /*1440*/  R2UR UR7, R61.reuse ;  /* 0x000000003d0772ca */ /* 0x040fe400000e0000 */
[----:B------:R-:W-:Y:S02]  /*1450*/  R2UR UR8, R60 ;  /* 0x000000003c0872ca */ /* 0x000fe400000e0000 */
[----:B------:R-:W-:Y:S01]  /*1460*/  R2UR UR9, R61 ;  /* 0x000000003d0972ca */ /* 0x000fe200000e0000 */
[----:B------:R-:W1:Y:S04]  /*1470*/  LDC.64 R22, c[0x0][0x398] ;  /* 0x0000e600ff167b82 */ /* 0x000e680000000a00 */
[----:B------:R2:W-:Y:S04]  /*1480*/  ST.E.64 desc[UR4][R52.64], R2 ;  /* 0x0000000234007985 */ /* 0x0005e8000c101b04 */
[----:B------:R-:W3:Y:S01]  /*1490*/  LDG.E R41, desc[UR6][R6.64] ;  /* 0x0000000606297981 */ /* 0x000ee2000c1e1900 */
[----:B------:R-:W4:Y:S01]  /*14a0*/  LDC R45, c[0x0][0x3a0] ;  /* 0x0000e800ff2d7b82 */ /* 0x000f220000000800 */
[----:B--2---:R-:W-:-:S02]  /*14b0*/  IMAD.MOV.U32 R2, RZ, RZ, R28 ;  /* 0x000000ffff027224 */ /* 0x004fc400078e001c */
[----:B------:R-:W-:-:S05]  /*14c0*/  IMAD.MOV.U32 R3, RZ, RZ, R31 ;  /* 0x000000ffff037224 */ /* 0x000fca00078e001f */
[----:B------:R-:W2:Y:S01]  /*14d0*/  LDG.E R43, desc[UR8][R2.64] ;  /* 0x00000008022b7981 */ /* 0x000ea2000c1e1900 */
[----:B0-----:R-:W-:-:S05]  /*14e0*/  IMAD.WIDE R20, R42, 0x8, R20 ;  /* 0x000000082a147825 */ /* 0x001fca00078e0214 */
[----:B---3--:R-:W-:Y:S04]  /*14f0*/  STG.E desc[UR4][R20.64], R41 ;  /* 0x0000002914007986 */ /* 0x008fe8000c101904 */
[----:B--2---:R4:W-:Y:S04]  /*1500*/  STG.E desc[UR6][R20.64+0x4], R43 ;  /* 0x0000042b14007986 */ /* 0x0049e8000c101906 */
[----:B------:R-:W2:Y:S01]  /*1510*/  LD.E.64 R52, desc[UR8][R52.64] ;  /* 0x0000000834347980 */ /* 0x000ea2000c101b00 */
[----:B-1----:R-:W-:Y:S01]  /*1520*/  IMAD.WIDE R2, R42, 0x8, R22 ;  /* 0x000000082a027825 */ /* 0x002fe200078e0216 */
[----:B------:R-:W-:-:S03]  /*1530*/  LOP3.LUT R23, R16, 0xfffffffe, RZ, 0xc0, !PT ;  /* 0xfffffffe10177812 */ /* 0x000fc600078ec0ff */
[----:B------:R-:W-:-:S05]  /*1540*/  VIADD R36, R36, 0x2 ;  /* 0x0000000224247836 */ /* 0x000fca0000000000 */
[----:B------:R-:W-:Y:S02]  /*1550*/  ISETP.NE.AND P3, PT, R36, R23, PT ;  /* 0x000000172400720c */ /* 0x000fe40003f65270 */
[C---:B----4-:R-:W-:Y:S02]  /*1560*/  LEA R20, R45.reuse, 0x2, 0x1 ;  /* 0x000000022d147811 */ /* 0x050fe400078e08ff */
[----:B------:R-:W-:Y:S01]  /*1570*/  IADD3 R28, P4, PT, R28, 0x8, RZ ;  /* 0x000000081c1c7810 */ /* 0x000fe20007f9e0ff */
[C---:B------:R-:W-:Y:S02]  /*1580*/  IMAD R34, R45.reuse, 0x2, R34 ;  /* 0x000000022d227824 */ /* 0x040fe400078e0222 */
[C---:B------:R-:W-:Y:S02]  /*1590*/  IMAD R38, R45.reuse, 0x2, R38 ;  /* 0x000000022d267824 */ /* 0x040fe400078e0226 */
[----:B------:R-:W-:Y:S02]  /*15a0*/  IMAD R32, R45, 0x2, R32 ;  /* 0x000000022d207824 */ /* 0x000fe400078e0220 */
[----:B------:R-:W-:-:S02]  /*15b0*/  IMAD.IADD R30, R20, 0x1, R30 ;  /* 0x00000001141e7824 */ /* 0x000fc400078e021e */
[----:B------:R-:W-:Y:S02]  /*15c0*/  IMAD.IADD R33, R20, 0x1, R33 ;  /* 0x0000000114217824 */ /* 0x000fe400078e0221 */
[CC--:B------:R-:W-:Y:S02]  /*15d0*/  IMAD R42, R17.reuse, R20.reuse, R42 ;  /* 0x00000014112a7224 */ /* 0x0c0fe400078e022a */
[CC--:B------:R-:W-:Y:S02]  /*15e0*/  IMAD R39, R17.reuse, R20.reuse, R39 ;  /* 0x0000001411277224 */ /* 0x0c0fe400078e0227 */
[CC--:B------:R-:W-:Y:S02]  /*15f0*/  IMAD R40, R17.reuse, R20.reuse, R40 ;  /* 0x0000001411287224 */ /* 0x0c0fe400078e0228 */
[----:B------:R-:W-:Y:S02]  /*1600*/  IMAD R37, R17, R20, R37 ;  /* 0x0000001411257224 */ /* 0x000fe400078e0225 */
[----:B------:R-:W-:-:S02]  /*1610*/  VIADD R35, R35, 0x2 ;  /* 0x0000000223237836 */ /* 0x000fc40000000000 */
[----:B------:R-:W-:Y:S01]  /*1620*/  IMAD.X R31, RZ, RZ, R31, P4 ;  /* 0x000000ffff1f7224 */ /* 0x000fe200020e061f */
[----:B--2---:R0:W-:Y:S01]  /*1630*/  STG.E.64 desc[UR4][R2.64], R52 ;  /* 0x0000003402007986 */ /* 0x0041e2000c101b04 */
[----:B------:R-:W-:Y:S05]  /*1640*/  @P3 BRA `(.L_x_16) ;  /* 0xffffffec00c83947 */ /* 0x000fea000383ffff */
[----:B------:R-:W-:Y:S05]  /*1650*/  BSYNC.RECONVERGENT B5 ;  /* 0x0000000000057941 */ /* 0x000fea0003800200 */
.L_x_7:
[----:B------:R-:W-:-:S07]  /*1660*/  IMAD.MOV.U32 R31, RZ, RZ, R23 ;  /* 0x000000ffff1f7224 */ /* 0x000fce00078e0017 */
.L_x_6:
[----:B------:R-:W-:-:S13]  /*1670*/  ISETP.NE.AND P3, PT, R24, RZ, PT ;  /* 0x000000ff1800720c */ /* 0x000fda0003f65270 */
[----:B------:R-:W-:Y:S05]  /*1680*/  @P3 BRA `(.L_x_17) ;  /* 0x0000002800c03947 */ /* 0x000fea0003800000 */
[----:B------:R-:W2:Y:S01]  /*1690*/  LDC.64 R20, c[0x0][0x3b0] ;  /* 0x0000ec00ff147b82 */ /* 0x000ea20000000a00 */
[----:B------:R-:W-:Y:S01]  /*16a0*/  IMAD R28, R16, R31, RZ ;  /* 0x0000001f101c7224 */ /* 0x000fe200078e02ff */
[----:B-1----:R-:W-:Y:S02]  /*16b0*/  R2UR UR4, R60 ;  /* 0x000000003c0472ca */ /* 0x002fe400000e0000 */
[C---:B------:R-:W-:Y:S01]  /*16c0*/  R2UR UR5, R61.reuse ;  /* 0x000000003d0572ca */ /* 0x040fe200000e0000 */
[----:B0-----:R-:W-:Y:S01]  /*16d0*/  IMAD.IADD R3, R28, 0x1, R27 ;  /* 0x000000011c037824 */ /* 0x001fe200078e021b */
[----:B------:R-:W-:Y:S02]  /*16e0*/  @P2 R2UR UR6, R60 ;  /* 0x000000003c0622ca */ /* 0x000fe400000e0000 */
[----:B------:R-:W-:Y:S01]  /*16f0*/  @P2 R2UR UR7, R61 ;  /* 0x000000003d0722ca */ /* 0x000fe200000e0000 */
[----:B------:R-:W0:Y:S01]  /*1700*/  LDC.64 R34, c[0x0][0x380] ;  /* 0x0000e000ff227b82 */ /* 0x000e220000000a00 */
[----:B------:R-:W-:-:S07]  /*1710*/  IMAD.MOV.U32 R32, RZ, RZ, 0x1 ;  /* 0x00000001ff207424 */ /* 0x000fce00078e00ff */
[----:B------:R-:W1:Y:S04]  /*1720*/  LDC.64 R22, c[0x0][0x388] ;  /* 0x0000e200ff167b82 */ /* 0x000e680000000a00 */
[----:B------:R-:W3:Y:S01]  /*1730*/  @P2 LDG.E.64 R18, desc[UR6][R18.64+-0x8] ;  /* 0xfffff80612122981 */ /* 0x000ee2000c1e1b00 */
[----:B--2---:R-:W-:-:S06]  /*1740*/  IMAD.WIDE.U32 R20, R3, 0x8, R20 ;  /* 0x0000000803147825 */ /* 0x004fcc00078e0014 */
[----:B------:R-:W1:Y:S01]  /*1750*/  LDG.E.64 R20, desc[UR4][R20.64] ;  /* 0x0000000414147981 */ /* 0x000e62000c1e1b00 */
[C---:B------:R-:W-:Y:S02]  /*1760*/  @P5 R2UR UR4, R60.reuse ;  /* 0x000000003c0452ca */ /* 0x040fe400000e0000 */
[----:B------:R-:W-:Y:S02]  /*1770*/  @P5 R2UR UR5, R61 ;  /* 0x000000003d0552ca */ /* 0x000fe400000e0000 */
[----:B------:R-:W-:-:S11]  /*1780*/  @P0 R2UR UR6, R60 ;  /* 0x000000003c0602ca */ /* 0x000fd600000e0000 */
[----:B------:R2:W4:Y:S01]  /*1790*/  @P5 LDG.E.64 R2, desc[UR4][R12.64] ;  /* 0x000000040c025981 */ /* 0x000522000c1e1b00 */
[----:B------:R-:W-:Y:S02]  /*17a0*/  @P1 R2UR UR4, R60 ;  /* 0x000000003c0412ca */ /* 0x000fe400000e0000 */
[C---:B------:R-:W-:Y:S02]  /*17b0*/  @P1 R2UR UR5, R61.reuse ;  /* 0x000000003d0512ca */ /* 0x040fe400000e0000 */
[----:B------:R-:W-:-:S11]  /*17c0*/  @P0 R2UR UR7, R61 ;  /* 0x000000003d0702ca */ /* 0x000fd600000e0000 */
[----:B------:R-:W5:Y:S01]  /*17d0*/  @P1 LDG.E.64 R10, desc[UR4][R10.64] ;  /* 0x000000040a0a1981 */ /* 0x000f62000c1e1b00 */
[----:B------:R-:W0:Y:S03]  /*17e0*/  LDCU UR4, c[0x0][0x384] ;  /* 0x00007080ff0477ac */ /* 0x000e260008000800 */
[----:B------:R-:W5:Y:S01]  /*17f0*/  @P0 LDG.E.64 R14, desc[UR6][R14.64+-0x8] ;  /* 0xfffff8060e0e0981 */ /* 0x000f62000c1e1b00 */
[----:B0-----:R-:W0:Y:S02]  /*1800*/  MUFU.RCP64H R33, UR4 ;  /* 0x0000000400217d08 */ /* 0x001e240008001800 */
[----:B0-----:R-:W-:-:S08]  /*1810*/  DFMA R36, R32, -R34, 1 ;  /* 0x3ff000002024742b */ /* 0x001fd00000000822 */
[----:B------:R-:W-:-:S08]  /*1820*/  DFMA R36, R36, R36, R36 ;  /* 0x000000242424722b */ /* 0x000fd00000000024 */
[----:B------:R-:W-:-:S08]  /*1830*/  DFMA R36, R32, R36, R32 ;  /* 0x000000242024722b */ /* 0x000fd00000000020 */
[----:B--2---:R-:W-:-:S08]  /*1840*/  DFMA R12, R36, -R34, 1 ;  /* 0x3ff00000240c742b */ /* 0x004fd00000000822 */
[----:B------:R-:W-:Y:S01]  /*1850*/  DFMA R36, R36, R12, R36 ;  /* 0x0000000c2424722b */ /* 0x000fe20000000024 */
[----:B------:R-:W-:Y:S01]  /*1860*/  CS2R R12, SRZ ;  /* 0x00000000000c7805 */ /* 0x000fe2000001ff00 */
[----:B------:R-:W-:Y:S01]  /*1870*/  BSSY.RECONVERGENT B5, `(.L_x_18) ;  /* 0x0000015000057945 */ /* 0x000fe20003800200 */
[----:B-1----:R-:W-:-:S08]  /*1880*/  DMUL R22, R20, R22 ;  /* 0x0000001614167228 */ /* 0x002fd00000000000 */
[----:B------:R-:W-:Y:S02]  /*1890*/  DMUL R20, R36, R22 ;  /* 0x0000001624147228 */ /* 0x000fe40000000000 */
[----:B----4-:R-:W-:-:S06]  /*18a0*/  @P5 DADD R12, RZ, R2 ;  /* 0x00000000ff0c5229 */ /* 0x010fcc0000000002 */
[----:B------:R-:W-:Y:S02]  /*18b0*/  DFMA R2, R20, -R34, R22 ;  /* 0x800000221402722b */ /* 0x000fe40000000016 */
[----:B---3--:R-:W-:-:S06]  /*18c0*/  @P2 DADD R12, R12, -R18 ;  /* 0x000000000c0c2229 */ /* 0x008fcc0000000812 */
[----:B------:R-:W-:Y:S02]  /*18d0*/  DFMA R2, R36, R2, R20 ;  /* 0x000000022402722b */ /* 0x000fe40000000014 */
[----:B-----5:R-:W-:-:S08]  /*18e0*/  @P1 DADD R12, R12, -R10 ;  /* 0x000000000c0c1229 */ /* 0x020fd0000000080a */
[----:B------:R-:W-:Y:S01]  /*18f0*/  FFMA R10, RZ, UR4, R3 ;  /* 0x00000004ff0a7c23 */ /* 0x000fe20008000003 */
[----:B------:R-:W-:Y:S01]  /*1900*/  FSETP.GEU.AND P1, PT, |R23|, 6.5827683646048100446e-37, PT ;  /* 0x036000001700780b */ /* 0x000fe20003f2e200 */
[----:B------:R-:W-:-:S03]  /*1910*/  @P0 DADD R12, R12, R14 ;  /* 0x000000000c0c0229 */ /* 0x000fc6000000000e */
[----:B------:R-:W-:Y:S01]  /*1920*/  FSETP.GT.AND P0, PT, |R10|, 1.469367938527859385e-39, PT ;  /* 0x001000000a00780b */ /* 0x000fe20003f04200 */
[----:B------:R-:W-:Y:S02]  /*1930*/  IMAD.IADD R10, R28, 0x1, R29 ;  /* 0x000000011c0a7824 */ /* 0x000fe400078e021d */
[----:B------:R-:W-:-:S04]  /*1940*/  IMAD R15, R16, R27, R25 ;  /* 0x0000001b100f7224 */ /* 0x000fc800078e0219 */
[----:B------:R-:W-:-:S06]  /*1950*/  IMAD R15, R17, R10, R15 ;  /* 0x0000000a110f7224 */ /* 0x000fcc00078e020f */
[----:B------:R-:W-:Y:S05]  /*1960*/  @P0 BRA P1, `(.L_x_19) ;  /* 0x0000000000140947 */ /* 0x000fea0000800000 */
[----:B------:R-:W0:Y:S01]  /*1970*/  LDCU.64 UR4, c[0x0][0x380] ;  /* 0x00007000ff0477ac */ /* 0x000e220008000a00 */
[----:B------:R-:W-:Y:S01]  /*1980*/  MOV R56, 0x19c0 ;  /* 0x000019c000387802 */ /* 0x000fe20000000f00 */
[----:B0-----:R-:W-:Y:S02]  /*1990*/  IMAD.U32 R2, RZ, RZ, UR4 ;  /* 0x00000004ff027e24 */ /* 0x001fe4000f8e00ff */
[----:B------:R-:W-:-:S07]  /*19a0*/  IMAD.U32 R3, RZ, RZ, UR5 ;  /* 0x00000005ff037e24 */ /* 0x000fce000f8e00ff */
[----:B------:R-:W-:Y:S05]  /*19b0*/  CALL.REL.NOINC `($__internal_0_$__cuda_sm20_div_rn_f64_full) ;  /* 0x0000002800407944 */ /* 0x000fea0003c00000 */
.L_x_19:
[----:B------:R-:W-:Y:S05]  /*19c0*/  BSYNC.RECONVERGENT B5 ;  /* 0x0000000000057941 */ /* 0x000fea0003800200 */
.L_x_18:
[----:B------:R-:W0:Y:S01]  /*19d0*/  LDCU UR4, c[0x0][0x3a0] ;  /* 0x00007400ff0477ac */ /* 0x000e220008000800 */
[C---:B------:R-:W-:Y:S01]  /*19e0*/  R2UR UR6, R60.reuse ;  /* 0x000000003c0672ca */ /* 0x040fe200000e0000 */
[----:B------:R-:W-:Y:S01]  /*19f0*/  DMUL R12, R2, R12 ;  /* 0x0000000c020c7228 */ /* 0x000fe20000000000 */
[----:B------:R-:W-:Y:S01]  /*1a00*/  R2UR UR7, R61 ;  /* 0x000000003d0772ca */ /* 0x000fe200000e0000 */
[----:B------:R-:W-:Y:S01]  /*1a10*/  IMAD.WIDE.U32 R10, R15, 0x8, R4 ;  /* 0x000000080f0a7825 */ /* 0x000fe200078e0004 */
[----:B------:R-:W-:Y:S02]  /*1a20*/  R2UR UR8, R60 ;  /* 0x000000003c0872ca */ /* 0x000fe400000e0000 */
[----:B------:R-:W-:-:S09]  /*1a30*/  R2UR UR9, R61 ;  /* 0x000000003d0972ca */ /* 0x000fd200000e0000 */
[----:B------:R1:W-:Y:S01]  /*1a40*/  ST.E.64 desc[UR6][R10.64], R12 ;  /* 0x0000000c0a007985 */ /* 0x0003e2000c101b06 */
[----:B0-----:R-:W-:-:S03]  /*1a50*/  ISETP.GE.AND P0, PT, R31, UR4, PT ;  /* 0x000000041f007c0c */ /* 0x001fc6000bf06270 */
[----:B------:R-:W2:Y:S01]  /*1a60*/  LDG.E.64 R8, desc[UR8][R8.64] ;  /* 0x0000000808087981 */ /* 0x000ea2000c1e1b00 */
[C---:B------:R-:W-:Y:S02]  /*1a70*/  ISETP.EQ.OR P1, PT, R27.reuse, RZ, P0 ;  /* 0x000000ff1b00720c */ /* 0x040fe40000722670 */
[----:B------:R-:W-:-:S04]  /*1a80*/  ISETP.NE.AND P0, PT, R27, RZ, PT ;  /* 0x000000ff1b00720c */ /* 0x000fc80003f05270 */
[----:B------:R-:W-:-:S07]  /*1a90*/  ISETP.EQ.OR P0, PT, R31, RZ, !P0 ;  /* 0x000000ff1f00720c */ /* 0x000fce0004702670 */
[----:B------:R-:W0:Y:S01]  /*1aa0*/  @!P1 LDC.64 R22, c[0x0][0x3b8] ;  /* 0x0000ee00ff169b82 */ /* 0x000e220000000a00 */
[----:B------:R-:W-:-:S07]  /*1ab0*/  @!P1 IMAD R2, R31, UR4, RZ ;  /* 0x000000041f029c24 */ /* 0x000fce000f8e02ff */
[----:B------:R-:W3:Y:S01]  /*1ac0*/  @!P0 LDC.64 R32, c[0x0][0x3b8] ;  /* 0x0000ee00ff208b82 */ /* 0x000ee20000000a00 */
[----:B------:R-:W-:Y:S02]  /*1ad0*/  @!P1 SHF.R.S32.HI R14, RZ, 0x1f, R2 ;  /* 0x0000001fff0e9819 */ /* 0x000fe40000011402 */
[----:B------:R-:W-:Y:S02]  /*1ae0*/  @!P1 IADD3 R19, P2, PT, R2, R27, RZ ;  /* 0x0000001b02139210 */ /* 0x000fe40007f5e0ff */
[----:B------:R-:W-:Y:S02]  /*1af0*/  @!P1 R2UR UR6, R60 ;  /* 0x000000003c0692ca */ /* 0x000fe400000e0000 */
[----:B------:R-:W-:Y:S01]  /*1b00*/  @!P1 R2UR UR7, R61 ;  /* 0x000000003d0792ca */ /* 0x000fe200000e0000 */
[----:B------:R-:W-:Y:S01]  /*1b10*/  @!P0 VIADD R3, R31, 0xffffffff ;  /* 0xffffffff1f038836 */ /* 0x000fe20000000000 */
[----:B------:R-:W-:-:S03]  /*1b20*/  @!P1 LEA.HI.X.SX32 R20, R27, R14, 0x1, P2 ;  /* 0x0000000e1b149211 */ /* 0x000fc600010f0eff */
[----:B------:R-:W-:Y:S01]  /*1b30*/  @!P0 IMAD R2, R3, UR4, RZ ;  /* 0x0000000403028c24 */ /* 0x000fe2000f8e02ff */
[----:B0-----:R-:W-:-:S04]  /*1b40*/  @!P1 LEA R18, P2, R19, R22, 0x3 ;  /* 0x0000001613129211 */ /* 0x001fc800078418ff */
[----:B------:R-:W-:Y:S02]  /*1b50*/  @!P1 LEA.HI.X R19, R19, R23, R20, 0x3, P2 ;  /* 0x0000001713139211 */ /* 0x000fe400010f1c14 */
[----:B------:R-:W-:Y:S01]  /*1b60*/  @!P0 SHF.R.S32.HI R14, RZ, 0x1f, R2 ;  /* 0x0000001fff0e8819 */ /* 0x000fe20000011402 */
[----:B------:R-:W2:Y:S01]  /*1b70*/  LDC.64 R22, c[0x0][0x380] ;  /* 0x0000e000ff167b82 */ /* 0x000ea20000000a00 */
[----:B------:R-:W-:Y:S02]  /*1b80*/  @!P0 IADD3 R2, P3, PT, R2, R27, RZ ;  /* 0x0000001b02028210 */ /* 0x000fe40007f7e0ff */
[----:B------:R-:W4:Y:S01]  /*1b90*/  @!P1 LDG.E.64 R18, desc[UR6][R18.64+-0x8] ;  /* 0xfffff80612129981 */ /* 0x000f22000c1e1b00 */
[----:B------:R-:W-:Y:S02]  /*1ba0*/  @!P0 R2UR UR4, R60 ;  /* 0x000000003c0482ca */ /* 0x000fe400000e0000 */
[----:B------:R-:W-:Y:S02]  /*1bb0*/  @!P0 R2UR UR5, R61 ;  /* 0x000000003d0582ca */ /* 0x000fe400000e0000 */
[----:B------:R-:W-:-:S02]  /*1bc0*/  @!P0 LEA.HI.X.SX32 R14, R27, R14, 0x1, P3 ;  /* 0x0000000e1b0e8211 */ /* 0x000fc400018f0eff */
[----:B---3--:R-:W-:-:S04]  /*1bd0*/  @!P0 LEA R20, P2, R2, R32, 0x3 ;  /* 0x0000002002148211 */ /* 0x008fc800078418ff */
[----:B------:R-:W-:Y:S02]  /*1be0*/  @!P0 LEA.HI.X R21, R2, R33, R14, 0x3, P2 ;  /* 0x0000002102158211 */ /* 0x000fe400010f1c0e */
[----:B------:R-:W0:Y:S04]  /*1bf0*/  LDC.64 R32, c[0x0][0x388] ;  /* 0x0000e200ff207b82 */ /* 0x000e280000000a00 */
[----:B------:R-:W3:Y:S01]  /*1c00*/  @!P0 LDG.E.64 R20, desc[UR4][R20.64+-0x8] ;  /* 0xfffff80414148981 */ /* 0x000ee2000c1e1b00 */
[----:B------:R-:W5:Y:S01]  /*1c10*/  LDCU UR4, c[0x0][0x38c] ;  /* 0x00007180ff0477ac */ /* 0x000f620008000800 */
[----:B------:R-:W-:Y:S01]  /*1c20*/  IMAD.MOV.U32 R2, RZ, RZ, 0x1 ;  /* 0x00000001ff027424 */ /* 0x000fe200078e00ff */
[----:B-----5:R-:W0:Y:S05]  /*1c30*/  MUFU.RCP64H R3, UR4 ;  /* 0x0000000400037d08 */ /* 0x020e2a0008001800 */
[----:B0-----:R-:W-:-:S08]  /*1c40*/  DFMA R34, R2, -R32, 1 ;  /* 0x3ff000000222742b */ /* 0x001fd00000000820 */
[----:B------:R-:W-:-:S08]  /*1c50*/  DFMA R34, R34, R34, R34 ;  /* 0x000000222222722b */ /* 0x000fd00000000022 */
[----:B------:R-:W-:-:S08]  /*1c60*/  DFMA R34, R2, R34, R2 ;  /* 0x000000220222722b */ /* 0x000fd00000000002 */
[----:B------:R-:W-:-:S08]  /*1c70*/  DFMA R2, R34, -R32, 1 ;  /* 0x3ff000002202742b */ /* 0x000fd00000000820 */
[----:B------:R-:W-:Y:S01]  /*1c80*/  DFMA R34, R34, R2, R34 ;  /* 0x000000022222722b */ /* 0x000fe20000000022 */
[----:B------:R-:W-:Y:S01]  /*1c90*/  BSSY.RECONVERGENT B5, `(.L_x_20) ;  /* 0x0000011000057945 */ /* 0x000fe20003800200 */
[----:B--2---:R-:W-:-:S08]  /*1ca0*/  DMUL R22, R8, R22 ;  /* 0x0000001608167228 */ /* 0x004fd00000000000 */
[----:B------:R-:W-:-:S08]  /*1cb0*/  DMUL R2, R34, R22 ;  /* 0x0000001622027228 */ /* 0x000fd00000000000 */
[----:B------:R-:W-:-:S08]  /*1cc0*/  DFMA R8, R2, -R32, R22 ;  /* 0x800000200208722b */ /* 0x000fd00000000016 */
[----:B------:R-:W-:Y:S01]  /*1cd0*/  DFMA R2, R34, R8, R2 ;  /* 0x000000082202722b */ /* 0x000fe20000000002 */
[----:B------:R-:W-:Y:S02]  /*1ce0*/  CS2R R8, SRZ ;  /* 0x0000000000087805 */ /* 0x000fe4000001ff00 */
[----:B------:R-:W-:-:S07]  /*1cf0*/  FSETP.GEU.AND P2, PT, |R23|, 6.5827683646048100446e-37, PT ;  /* 0x036000001700780b */ /* 0x000fce0003f4e200 */
[----:B------:R-:W-:Y:S01]  /*1d00*/  FFMA R14, RZ, UR4, R3 ;  /* 0x00000004ff0e7c23 */ /* 0x000fe20008000003 */
[----:B----4-:R-:W-:-:S04]  /*1d10*/  @!P1 DADD R8, RZ, -R18 ;  /* 0x00000000ff089229 */ /* 0x010fc80000000812 */
[----:B------:R-:W-:-:S04]  /*1d20*/  FSETP.GT.AND P1, PT, |R14|, 1.469367938527859385e-39, PT ;  /* 0x001000000e00780b */ /* 0x000fc80003f24200 */
[----:B---3--:R-:W-:-:S09]  /*1d30*/  @!P0 DADD R8, R8, R20 ;  /* 0x0000000008088229 */ /* 0x008fd20000000014 */
[----:B-1----:R-:W-:Y:S05]  /*1d40*/  @P1 BRA P2, `(.L_x_21) ;  /* 0x0000000000141947 */ /* 0x002fea0001000000 */
[----:B------:R-:W0:Y:S01]  /*1d50*/  LDCU.64 UR4, c[0x0][0x388] ;  /* 0x00007100ff0477ac */ /* 0x000e220008000a00 */
[----:B------:R-:W-:Y:S01]  /*1d60*/  MOV R56, 0x1da0 ;  /* 0x00001da000387802 */ /* 0x000fe20000000f00 */
[----:B0-----:R-:W-:Y:S02]  /*1d70*/  IMAD.U32 R2, RZ, RZ, UR4 ;  /* 0x00000004ff027e24 */ /* 0x001fe4000f8e00ff */
[----:B------:R-:W-:-:S07]  /*1d80*/  IMAD.U32 R3, RZ, RZ, UR5 ;  /* 0x00000005ff037e24 */ /* 0x000fce000f8e00ff */
[----:B------:R-:W-:Y:S05]  /*1d90*/  CALL.REL.NOINC `($__internal_0_$__cuda_sm20_div_rn_f64_full) ;  /* 0x0000002400487944 */ /* 0x000fea0003c00000 */
.L_x_21:
[----:B------:R-:W-:Y:S05]  /*1da0*/  BSYNC.RECONVERGENT B5 ;  /* 0x0000000000057941 */ /* 0x000fea0003800200 */
.L_x_20:
[----:B------:R-:W0:Y:S01]  /*1db0*/  LDC.64 R18, c[0x0][0x3a8] ;  /* 0x0000ea00ff127b82 */ /* 0x000e220000000a00 */
[----:B------:R-:W-:Y:S01]  /*1dc0*/  R2UR UR4, R60 ;  /* 0x000000003c0472ca */ /* 0x000fe200000e0000 */
[----:B------:R-:W-:Y:S01]  /*1dd0*/  IMAD.IADD R31, R26, 0x1, R31 ;  /* 0x000000011a1f7824 */ /* 0x000fe200078e021f */
[C---:B------:R-:W-:Y:S01]  /*1de0*/  R2UR UR5, R61.reuse ;  /* 0x000000003d0572ca */ /* 0x040fe200000e0000 */
[----:B------:R-:W-:Y:S01]  /*1df0*/  DFMA R2, R2, R8, R12 ;  /* 0x000000080202722b */ /* 0x000fe2000000000c */
[C---:B------:R-:W-:Y:S02]  /*1e00*/  R2UR UR6, R60.reuse ;  /* 0x000000003c0672ca */ /* 0x040fe400000e0000 */
[C---:B------:R-:W-:Y:S01]  /*1e10*/  R2UR UR7, R61.reuse ;  /* 0x000000003d0772ca */ /* 0x040fe200000e0000 */
[----:B------:R-:W1:Y:S01]  /*1e20*/  LDC.64 R12, c[0x0][0x390] ;  /* 0x0000e400ff0c7b82 */ /* 0x000e620000000a00 */
[----:B------:R-:W-:Y:S02]  /*1e30*/  R2UR UR8, R60 ;  /* 0x000000003c0872ca */ /* 0x000fe400000e0000 */
[----:B------:R-:W-:-:S05]  /*1e40*/  R2UR UR9, R61 ;  /* 0x000000003d0972ca */ /* 0x000fca00000e0000 */
[----:B------:R2:W-:Y:S04]  /*1e50*/  ST.E.64 desc[UR4][R10.64], R2 ;  /* 0x000000020a007985 */ /* 0x0005e8000c101b04 */
[----:B------:R-:W3:Y:S01]  /*1e60*/  LDG.E R7, desc[UR6][R6.64] ;  /* 0x0000000606077981 */ /* 0x000ee2000c1e1900 */
[----:B0-----:R-:W-:-:S06]  /*1e70*/  IMAD.WIDE.U32 R8, R31, 0x4, R18 ;  /* 0x000000041f087825 */ /* 0x001fcc00078e0012 */
[----:B------:R-:W4:Y:S01]  /*1e80*/  LDG.E R9, desc[UR8][R8.64] ;  /* 0x0000000808097981 */ /* 0x000f22000c1e1900 */
[----:B------:R-:W-:Y:S01]  /*1e90*/  IMAD R15, R17, R0, R15 ;  /* 0x00000000110f7224 */ /* 0x000fe200078e020f */
[----:B--2---:R-:W0:Y:S03]  /*1ea0*/  LDC.64 R2, c[0x0][0x398] ;  /* 0x0000e600ff027b82 */ /* 0x004e260000000a00 */
[----:B-1----:R-:W-:-:S05]  /*1eb0*/  IMAD.WIDE R12, R15, 0x8, R12 ;  /* 0x000000080f0c7825 */ /* 0x002fca00078e020c */
[----:B---3--:R2:W-:Y:S04]  /*1ec0*/  STG.E desc[UR4][R12.64], R7 ;  /* 0x000000070c007986 */ /* 0x0085e8000c101904 */
[----:B----4-:R2:W-:Y:S04]  /*1ed0*/  STG.E desc[UR6][R12.64+0x4], R9 ;  /* 0x000004090c007986 */ /* 0x0105e8000c101906 */
[----:B------:R-:W3:Y:S01]  /*1ee0*/  LD.E.64 R10, desc[UR8][R10.64] ;  /* 0x000000080a0a7980 */ /* 0x000ee2000c101b00 */
[----:B0-----:R-:W-:-:S05]  /*1ef0*/  IMAD.WIDE R2, R15, 0x8, R2 ;  /* 0x000000080f027825 */ /* 0x001fca00078e0202 */
[----:B---3--:R2:W-:Y:S01]  /*1f00*/  STG.E.64 desc[UR4][R2.64], R10 ;  /* 0x0000000a02007986 */ /* 0x0085e2000c101b04 */
[----:B------:R-:W-:Y:S05]  /*1f10*/  BRA `(.L_x_17) ;  /* 0x00000020009c7947 */ /* 0x000fea0003800000 */
.L_x_5:
[----:B------:R-:W-:Y:S01]  /*1f20*/  ISETP.NE.AND P3, PT, R27, RZ, PT ;  /* 0x000000ff1b00720c */ /* 0x000fe20003f65270 */
[----:B------:R-:W-:-:S12]  /*1f30*/  IMAD R28, R16, R27, R25 ;  /* 0x0000001b101c7224 */ /* 0x000fd800078e0219 */
[----:B------:R-:W-:Y:S05]  /*1f40*/  @!P3 BRA `(.L_x_22) ;  /* 0x000000080074b947 */ /* 0x000fea0003800000 */
[----:B------:R-:W-:-:S07]  /*1f50*/  IMAD.MOV.U32 R31, RZ, RZ, RZ ;  /* 0x000000ffff1f7224 */ /* 0x000fce00078e00ff */
.L_x_27:
[----:B--2---:R-:W2:Y:S01]  /*1f60*/  LDC.64 R34, c[0x0][0x3b0] ;  /* 0x0000ec00ff227b82 */ /* 0x004ea20000000a00 */
[----:B------:R-:W-:Y:S01]  /*1f70*/  IMAD R30, R16, R31, RZ ;  /* 0x0000001f101e7224 */ /* 0x000fe200078e02ff */
[----:B-1----:R-:W-:Y:S02]  /*1f80*/  R2UR UR4, R60 ;  /* 0x000000003c0472ca */ /* 0x002fe400000e0000 */
[C---:B------:R-:W-:Y:S01]  /*1f90*/  R2UR UR5, R61.reuse ;  /* 0x000000003d0572ca */ /* 0x040fe200000e0000 */
[----:B------:R-:W-:Y:S01]  /*1fa0*/  IMAD.IADD R3, R30, 0x1, R27 ;  /* 0x000000011e037824 */ /* 0x000fe200078e021b */
[----:B------:R-:W-:Y:S02]  /*1fb0*/  @P2 R2UR UR6, R60 ;  /* 0x000000003c0622ca */ /* 0x000fe400000e0000 */
[----:B------:R-:W-:Y:S01]  /*1fc0*/  @P2 R2UR UR7, R61 ;  /* 0x000000003d0722ca */ /* 0x000fe200000e0000 */
[----:B------:R-:W1:Y:S01]  /*1fd0*/  LDC.64 R38, c[0x0][0x380] ;  /* 0x0000e000ff267b82 */ /* 0x000e620000000a00 */
[----:B------:R-:W-:-:S07]  /*1fe0*/  IMAD.MOV.U32 R36, RZ, RZ, 0x1 ;  /* 0x00000001ff247424 */ /* 0x000fce00078e00ff */
[----:B------:R-:W3:Y:S04]  /*1ff0*/  LDC.64 R40, c[0x0][0x388] ;  /* 0x0000e200ff287b82 */ /* 0x000ee80000000a00 */
[----:B------:R-:W4:Y:S01]  /*2000*/  @P2 LDG.E.64 R20, desc[UR6][R18.64+-0x8] ;  /* 0xfffff80612142981 */ /* 0x000f22000c1e1b00 */
[----:B--2---:R-:W-:-:S06]  /*2010*/  IMAD.WIDE.U32 R34, R3, 0x8, R34 ;  /* 0x0000000803227825 */ /* 0x004fcc00078e0022 */
[----:B------:R-:W3:Y:S01]  /*2020*/  LDG.E.64 R34, desc[UR4][R34.64] ;  /* 0x0000000422227981 */ /* 0x000ee2000c1e1b00 */
[----:B------:R-:W-:Y:S02]  /*2030*/  @P5 R2UR UR4, R60 ;  /* 0x000000003c0452ca */ /* 0x000fe400000e0000 */
[----:B------:R-:W-:-:S13]  /*2040*/  @P5 R2UR UR5, R61 ;  /* 0x000000003d0552ca */ /* 0x000fda00000e0000 */
[----:B------:R-:W2:Y:S01]  /*2050*/  @P5 LDG.E.64 R2, desc[UR4][R12.64] ;  /* 0x000000040c025981 */ /* 0x000ea2000c1e1b00 */
        /* <DEDUP_REMOVED lines=13> */
[----:B------:R-:W-:Y:S01]  /*2130*/  BSSY.RECONVERGENT B5, `(.L_x_23) ;  /* 0x0000017000057945 */ /* 0x000fe20003800200 */
[----:B---3--:R-:W-:-:S08]  /*2140*/  DMUL R40, R34, R40 ;  /* 0x0000002822287228 */ /* 0x008fd00000000000 */
[----:B------:R-:W-:Y:S01]  /*2150*/  DMUL R36, R42, R40 ;  /* 0x000000282a247228 */ /* 0x000fe20000000000 */
[----:B------:R-:W-:-:S07]  /*2160*/  CS2R R34, SRZ ;  /* 0x0000000000227805 */ /* 0x000fce000001ff00 */
[----:B------:R-:W-:Y:S02]  /*2170*/  DFMA R38, R36, -R38, R40 ;  /* 0x800000262426722b */ /* 0x000fe40000000028 */
[----:B--2---:R-:W-:-:S06]  /*2180*/  @P5 DADD R34, RZ, R2 ;  /* 0x00000000ff225229 */ /* 0x004fcc0000000002 */
[----:B------:R-:W-:Y:S02]  /*2190*/  DFMA R2, R42, R38, R36 ;  /* 0x000000262a02722b */ /* 0x000fe40000000024 */
[----:B----4-:R-:W-:Y:S01]  /*21a0*/  @P2 DADD R34, R34, -R20 ;  /* 0x0000000022222229 */ /* 0x010fe20000000814 */
[----:B------:R-:W-:-:S07]  /*21b0*/  FSETP.GEU.AND P4, PT, |R41|, 6.5827683646048100446e-37, PT ;  /* 0x036000002900780b */ /* 0x000fce0003f8e200 */
[----:B------:R-:W-:-:S05]  /*21c0*/  FFMA R20, RZ, UR4, R3 ;  /* 0x00000004ff147c23 */ /* 0x000fca0008000003 */
[----:B------:R-:W-:Y:S01]  /*21d0*/  FSETP.GT.AND P3, PT, |R20|, 1.469367938527859385e-39, PT ;  /* 0x001000001400780b */ /* 0x000fe20003f64200 */
[----:B-----5:R-:W-:Y:S01]  /*21e0*/  @P1 DADD R34, R34, -R22 ;  /* 0x0000000022221229 */ /* 0x020fe20000000816 */
[----:B------:R-:W-:-:S04]  /*21f0*/  IMAD.IADD R39, R30, 0x1, R29 ;  /* 0x000000011e277824 */ /* 0x000fc800078e021d */
[----:B------:R-:W-:-:S03]  /*2200*/  IMAD R39, R17, R39, R28 ;  /* 0x0000002711277224 */ /* 0x000fc600078e021c */
        /* <DEDUP_REMOVED lines=9> */
.L_x_24:
[----:B------:R-:W-:Y:S05]  /*22a0*/  BSYNC.RECONVERGENT B5 ;  /* 0x0000000000057941 */ /* 0x000fea0003800200 */
.L_x_23:
[----:B------:R-:W0:Y:S01]  /*22b0*/  LDCU UR4, c[0x0][0x3a0] ;  /* 0x00007400ff0477ac */ /* 0x000e220008000800 */
[C---:B------:R-:W-:Y:S01]  /*22c0*/  R2UR UR6, R60.reuse ;  /* 0x000000003c0672ca */ /* 0x040fe200000e0000 */
[----:B------:R-:W-:Y:S01]  /*22d0*/  DMUL R34, R2, R34 ;  /* 0x0000002202227228 */ /* 0x000fe20000000000 */
[----:B------:R-:W-:Y:S01]  /*22e0*/  R2UR UR7, R61 ;  /* 0x000000003d0772ca */ /* 0x000fe200000e0000 */
[----:B------:R-:W-:Y:S01]  /*22f0*/  IMAD.WIDE.U32 R32, R39, 0x8, R4 ;  /* 0x0000000827207825 */ /* 0x000fe200078e0004 */
[----:B------:R-:W-:Y:S02]  /*2300*/  R2UR UR8, R60 ;  /* 0x000000003c0872ca */ /* 0x000fe400000e0000 */
[----:B------:R-:W-:Y:S02]  /*2310*/  R2UR UR9, R61 ;  /* 0x000000003d0972ca */ /* 0x000fe400000e0000 */
[C---:B------:R-:W-:Y:S02]  /*2320*/  ISETP.NE.AND P3, PT, R31.reuse, RZ, PT ;  /* 0x000000ff1f00720c */ /* 0x040fe40003f65270 */
[----:B------:R-:W-:Y:S01]  /*2330*/  CS2R R36, SRZ ;  /* 0x0000000000247805 */ /* 0x000fe2000001ff00 */
[----:B------:R-:W1:Y:S04]  /*2340*/  LDC.64 R46, c[0x0][0x388] ;  /* 0x0000e200ff2e7b82 */ /* 0x000e680000000a00 */
[----:B------:R2:W-:Y:S01]  /*2350*/  ST.E.64 desc[UR6][R32.64], R34 ;  /* 0x0000002220007985 */ /* 0x0005e2000c101b06 */
[----:B0-----:R-:W-:-:S03]  /*2360*/  ISETP.GE.AND P4, PT, R31, UR4, PT ;  /* 0x000000041f007c0c */ /* 0x001fc6000bf86270 */
[----:B------:R-:W3:Y:S02]  /*2370*/  LDG.E.64 R42, desc[UR8][R8.64] ;  /* 0x00000008082a7981 */ /* 0x000ee4000c1e1b00 */
[----:B------:R-:W0:Y:S08]  /*2380*/  @P3 LDC.64 R22, c[0x0][0x3b8] ;  /* 0x0000ee00ff163b82 */ /* 0x000e300000000a00 */
[----:B------:R-:W4:Y:S08]  /*2390*/  @P3 LDC.64 R44, c[0x0][0x3b8] ;  /* 0x0000ee00ff2c3b82 */ /* 0x000f300000000a00 */
[----:B------:R-:W5:Y:S08]  /*23a0*/  @!P4 LDC.64 R20, c[0x0][0x3b8] ;  /* 0x0000ee00ff14cb82 */ /* 0x000f700000000a00 */
[----:B------:R-:W2:Y:S01]  /*23b0*/  @!P4 LDC.64 R40, c[0x0][0x3b8] ;  /* 0x0000ee00ff28cb82 */ /* 0x000ea20000000a00 */
[----:B------:R-:W-:-:S02]  /*23c0*/  @!P4 IMAD R2, R31, UR4, RZ ;  /* 0x000000041f02cc24 */ /* 0x000fc4000f8e02ff */
[----:B------:R-:W-:Y:S01]  /*23d0*/  @!P4 IMAD R3, R31, UR4, R27 ;  /* 0x000000041f03cc24 */ /* 0x000fe2000f8e021b */
[----:B------:R-:W-:Y:S02]  /*23e0*/  @!P4 R2UR UR6, R60 ;  /* 0x000000003c06c2ca */ /* 0x000fe400000e0000 */
[----:B------:R-:W-:Y:S02]  /*23f0*/  @!P4 SHF.R.S32.HI R30, RZ, 0x1f, R2 ;  /* 0x0000001fff1ec819 */ /* 0x000fe40000011402 */
[----:B------:R-:W-:Y:S02]  /*2400*/  @!P4 IADD3 R38, P6, PT, R2, R27, RZ ;  /* 0x0000001b0226c210 */ /* 0x000fe40007fde0ff */
[C---:B------:R-:W-:Y:S02]  /*2410*/  @!P4 R2UR UR7, R61.reuse ;  /* 0x000000003d07c2ca */ /* 0x040fe400000e0000 */
[----:B------:R-:W-:Y:S02]  /*2420*/  @!P4 R2UR UR8, R60 ;  /* 0x000000003c08c2ca */ /* 0x000fe400000e0000 */
[----:B------:R-:W-:Y:S01]  /*2430*/  @!P4 R2UR UR9, R61 ;  /* 0x000000003d09c2ca */ /* 0x000fe200000e0000 */
[----:B-----5:R-:W-:Y:S01]  /*2440*/  @!P4 IMAD.WIDE.U32 R2, R3, 0x8, R20 ;  /* 0x000000080302c825 */ /* 0x020fe200078e0014 */
[----:B------:R-:W-:-:S02]  /*2450*/  @!P4 LEA.HI.X.SX32 R21, R27, R30, 0x1, P6 ;  /* 0x0000001e1b15c211 */ /* 0x000fc400030f0eff */
[----:B------:R-:W-:Y:S02]  /*2460*/  @P3 R2UR UR10, R60 ;  /* 0x000000003c0a32ca */ /* 0x000fe400000e0000 */
[----:B------:R-:W-:-:S03]  /*2470*/  @P3 R2UR UR11, R61 ;  /* 0x000000003d0b32ca */ /* 0x000fc600000e0000 */
[----:B------:R5:W3:Y:S01]  /*2480*/  @!P4 LDG.E.64 R36, desc[UR6][R2.64] ;  /* 0x000000060224c981 */ /* 0x000ae2000c1e1b00 */
[----:B--2---:R-:W-:Y:S01]  /*2490*/  @!P4 LEA R20, P6, R38, R40, 0x3 ;  /* 0x000000282614c211 */ /* 0x004fe200078c18ff */
[----:B------:R-:W-:-:S03]  /*24a0*/  @P3 VIADD R40, R31, 0xffffffff ;  /* 0xffffffff1f283836 */ /* 0x000fc60000000000 */
[----:B------:R-:W-:Y:S01]  /*24b0*/  @!P4 LEA.HI.X R21, R38, R41, R21, 0x3, P6 ;  /* 0x000000292615c211 */ /* 0x000fe200030f1c15 */
[----:B------:R-:W-:Y:S02]  /*24c0*/  @P3 VIADD R30, R31, 0xffffffff ;  /* 0xffffffff1f1e3836 */ /* 0x000fe40000000000 */
[----:B------:R-:W-:Y:S02]  /*24d0*/  @P3 IMAD R38, R40, UR4, RZ ;  /* 0x0000000428263c24 */ /* 0x000fe4000f8e02ff */
[----:B------:R-:W-:Y:S01]  /*24e0*/  @P3 IMAD R41, R30, UR4, R27 ;  /* 0x000000041e293c24 */ /* 0x000fe2000f8e021b */
[----:B------:R-:W2:Y:S02]  /*24f0*/  @!P4 LDG.E.64 R20, desc[UR8][R20.64+-0x8] ;  /* 0xfffff8081414c981 */ /* 0x000ea4000c1e1b00 */
[----:B------:R-:W-:Y:S01]  /*2500*/  @P3 SHF.R.S32.HI R30, RZ, 0x1f, R38 ;  /* 0x0000001fff1e3819 */ /* 0x000fe20000011426 */
[----:B0-----:R-:W-:Y:S01]  /*2510*/  @P3 IMAD.WIDE R22, R41, 0x8, R22 ;  /* 0x0000000829163825 */ /* 0x001fe200078e0216 */
[----:B------:R-:W-:-:S02]  /*2520*/  @P3 IADD3 R38, P6, PT, R38, R27, RZ ;  /* 0x0000001b26263210 */ /* 0x000fc40007fde0ff */
[----:B------:R-:W-:Y:S02]  /*2530*/  @P3 R2UR UR4, R60 ;  /* 0x000000003c0432ca */ /* 0x000fe400000e0000 */
[----:B------:R-:W-:Y:S01]  /*2540*/  @P3 R2UR UR5, R61 ;  /* 0x000000003d0532ca */ /* 0x000fe200000e0000 */
[----:B------:R-:W2:Y:S01]  /*2550*/  @P3 LDG.E.64 R22, desc[UR10][R22.64] ;  /* 0x0000000a16163981 */ /* 0x000ea2000c1e1b00 */
[----:B------:R-:W-:Y:S02]  /*2560*/  @P3 LEA.HI.X.SX32 R30, R27, R30, 0x1, P6 ;  /* 0x0000001e1b1e3211 */ /* 0x000fe400030f0eff */
[----:B----4-:R-:W-:-:S04]  /*2570*/  @P3 LEA R40, P6, R38, R44, 0x3 ;  /* 0x0000002c26283211 */ /* 0x010fc800078c18ff */
[----:B------:R-:W-:-:S06]  /*2580*/  @P3 LEA.HI.X R41, R38, R45, R30, 0x3, P6 ;  /* 0x0000002d26293211 */ /* 0x000fcc00030f1c1e */
[----:B------:R-:W4:Y:S01]  /*2590*/  @P3 LDG.E.64 R40, desc[UR4][R40.64+-0x8] ;  /* 0xfffff80428283981 */ /* 0x000f22000c1e1b00 */
[----:B------:R-:W0:Y:S01]  /*25a0*/  LDCU UR4, c[0x0][0x38c] ;  /* 0x00007180ff0477ac */ /* 0x000e220008000800 */
[----:B-----5:R-:W-:Y:S01]  /*25b0*/  IMAD.MOV.U32 R2, RZ, RZ, 0x1 ;  /* 0x00000001ff027424 */ /* 0x020fe200078e00ff */
[----:B0-----:R-:W1:Y:S05]  /*25c0*/  MUFU.RCP64H R3, UR4 ;  /* 0x0000000400037d08 */ /* 0x001e6a0008001800 */
[----:B-1----:R-:W-:-:S08]  /*25d0*/  DFMA R44, R2, -R46, 1 ;  /* 0x3ff00000022c742b */ /* 0x002fd0000000082e */
[----:B------:R-:W-:Y:S02]  /*25e0*/  DFMA R48, R44, R44, R44 ;  /* 0x0000002c2c30722b */ /* 0x000fe4000000002c */
[----:B------:R-:W3:Y:S06]  /*25f0*/  LDC.64 R44, c[0x0][0x380] ;  /* 0x0000e000ff2c7b82 */ /* 0x000eec0000000a00 */
[----:B------:R-:W-:-:S08]  /*2600*/  DFMA R48, R2, R48, R2 ;  /* 0x000000300230722b */ /* 0x000fd00000000002 */
[----:B------:R-:W-:-:S08]  /*2610*/  DFMA R2, R48, -R46, 1 ;  /* 0x3ff000003002742b */ /* 0x000fd0000000082e */
[----:B------:R-:W-:Y:S01]  /*2620*/  DFMA R48, R48, R2, R48 ;  /* 0x000000023030722b */ /* 0x000fe20000000030 */
[----:B------:R-:W-:Y:S01]  /*2630*/  BSSY.RECONVERGENT B5, `(.L_x_25) ;  /* 0x0000013000057945 */ /* 0x000fe20003800200 */
[----:B---3--:R-:W-:-:S08]  /*2640*/  DMUL R44, R42, R44 ;  /* 0x0000002c2a2c7228 */ /* 0x008fd00000000000 */
[----:B------:R-:W-:-:S08]  /*2650*/  DMUL R2, R48, R44 ;  /* 0x0000002c30027228 */ /* 0x000fd00000000000 */
[----:B------:R-:W-:-:S08]  /*2660*/  DFMA R42, R2, -R46, R44 ;  /* 0x8000002e022a722b */ /* 0x000fd0000000002c */
[----:B------:R-:W-:Y:S01]  /*2670*/  DFMA R2, R48, R42, R2 ;  /* 0x0000002a3002722b */ /* 0x000fe20000000002 */
[----:B------:R-:W-:Y:S01]  /*2680*/  FSETP.GEU.AND P6, PT, |R45|, 6.5827683646048100446e-37, PT ;  /* 0x036000002d00780b */ /* 0x000fe20003fce200 */
[----:B--2---:R-:W-:-:S08]  /*2690*/  @!P4 DADD R36, R36, -R20 ;  /* 0x000000002424c229 */ /* 0x004fd00000000814 */
[----:B------:R-:W-:-:S05]  /*26a0*/  FFMA R20, RZ, UR4, R3 ;  /* 0x00000004ff147c23 */ /* 0x000fca0008000003 */
[----:B------:R-:W-:Y:S01]  /*26b0*/  FSETP.GT.AND P4, PT, |R20|, 1.469367938527859385e-39, PT ;  /* 0x001000001400780b */ /* 0x000fe20003f84200 */
[----:B------:R-:W-:-:S08]  /*26c0*/  @P3 DADD R36, R36, -R22 ;  /* 0x0000000024243229 */ /* 0x000fd00000000816 */
[----:B----4-:R-:W-:-:S04]  /*26d0*/  @P3 DADD R36, R36, R40 ;  /* 0x0000000024243229 */ /* 0x010fc80000000028 */
        /* <DEDUP_REMOVED lines=8> */
.L_x_26:
[----:B------:R-:W-:Y:S05]  /*2760*/  BSYNC.RECONVERGENT B5 ;  /* 0x0000000000057941 */ /* 0x000fea0003800200 */
.L_x_25:
[----:B------:R-:W0:Y:S01]  /*2770*/  LDC.64 R20, c[0x0][0x3a8] ;  /* 0x0000ea00ff147b82 */ /* 0x000e220000000a00 */
[----:B------:R-:W-:Y:S01]  /*2780*/  R2UR UR4, R60 ;  /* 0x000000003c0472ca */ /* 0x000fe200000e0000 */
[----:B------:R-:W-:Y:S01]  /*2790*/  IMAD.IADD R23, R26, 0x1, R31 ;  /* 0x000000011a177824 */ /* 0x000fe200078e021f */
[C---:B------:R-:W-:Y:S01]  /*27a0*/  R2UR UR5, R61.reuse ;  /* 0x000000003d0572ca */ /* 0x040fe200000e0000 */
[----:B------:R-:W-:Y:S01]  /*27b0*/  DFMA R2, R2, R36, R34 ;  /* 0x000000240202722b */ /* 0x000fe20000000022 */
[C---:B------:R-:W-:Y:S02]  /*27c0*/  R2UR UR6, R60.reuse ;  /* 0x000000003c0672ca */ /* 0x040fe400000e0000 */
[C---:B------:R-:W-:Y:S02]  /*27d0*/  R2UR UR7, R61.reuse ;  /* 0x000000003d0772ca */ /* 0x040fe400000e0000 */
[----:B------:R-:W-:Y:S02]  /*27e0*/  R2UR UR8, R60 ;  /* 0x000000003c0872ca */ /* 0x000fe400000e0000 */
[----:B------:R-:W-:-:S05]  /*27f0*/  R2UR UR9, R61 ;  /* 0x000000003d0972ca */ /* 0x000fca00000e0000 */
[----:B------:R1:W-:Y:S04]  /*2800*/  ST.E.64 desc[UR4][R32.64], R2 ;  /* 0x0000000220007985 */ /* 0x0003e8000c101b04 */
[----:B------:R-:W2:Y:S01]  /*2810*/  LDG.E R35, desc[UR6][R6.64] ;  /* 0x0000000606237981 */ /* 0x000ea2000c1e1900 */
[----:B0-----:R-:W-:Y:S02]  /*2820*/  IMAD.WIDE.U32 R20, R23, 0x4, R20 ;  /* 0x0000000417147825 */ /* 0x001fe400078e0014 */
[----:B------:R-:W0:Y:S04]  /*2830*/  LDC.64 R22, c[0x0][0x390] ;  /* 0x0000e400ff167b82 */ /* 0x000e280000000a00 */
[----:B------:R-:W3:Y:S01]  /*2840*/  LDG.E R21, desc[UR8][R20.64] ;  /* 0x0000000814157981 */ /* 0x000ee2000c1e1900 */
[----:B------:R-:W-:-:S03]  /*2850*/  IMAD R39, R17, R0, R39 ;  /* 0x0000000011277224 */ /* 0x000fc600078e0227 */
[----:B-1----:R-:W1:Y:S01]  /*2860*/  LDC.64 R2, c[0x0][0x398] ;  /* 0x0000e600ff027b82 */ /* 0x002e620000000a00 */
[----:B0-----:R-:W-:-:S05]  /*2870*/  IMAD.WIDE R22, R39, 0x8, R22 ;  /* 0x0000000827167825 */ /* 0x001fca00078e0216 */
[----:B--2---:R2:W-:Y:S01]  /*2880*/  STG.E desc[UR4][R22.64], R35 ;  /* 0x0000002316007986 */ /* 0x0045e2000c101904 */
[----:B------:R-:W0:Y:S03]  /*2890*/  LDCU UR4, c[0x0][0x3a0] ;  /* 0x00007400ff0477ac */ /* 0x000e260008000800 */
[----:B---3--:R2:W-:Y:S04]  /*28a0*/  STG.E desc[UR6][R22.64+0x4], R21 ;  /* 0x0000041516007986 */ /* 0x0085e8000c101906 */
[----:B------:R-:W3:Y:S01]  /*28b0*/  LD.E.64 R32, desc[UR8][R32.64] ;  /* 0x0000000820207980 */ /* 0x000ee2000c101b00 */
[----:B0-----:R-:W-:Y:S01]  /*28c0*/  ISETP.NE.AND P3, PT, R31, UR4, PT ;  /* 0x000000041f007c0c */ /* 0x001fe2000bf65270 */
[----:B-1----:R-:W-:-:S04]  /*28d0*/  IMAD.WIDE R2, R39, 0x8, R2 ;  /* 0x0000000827027825 */ /* 0x002fc800078e0202 */
[----:B------:R-:W-:Y:S01]  /*28e0*/  VIADD R31, R31, 0x1 ;  /* 0x000000011f1f7836 */ /* 0x000fe20000000000 */
[----:B---3--:R2:W-:Y:S07]  /*28f0*/  STG.E.64 desc[UR6][R2.64], R32 ;  /* 0x0000002002007986 */ /* 0x0085ee000c101b06 */
[----:B------:R-:W-:Y:S05]  /*2900*/  @P3 BRA `(.L_x_27) ;  /* 0xfffffff400943947 */ /* 0x000fea000383ffff */
[----:B------:R-:W-:Y:S05]  /*2910*/  BRA `(.L_x_17) ;  /* 0x00000018001c7947 */ /* 0x000fea0003800000 */
.L_x_22:
[----:B------:R-:W-:Y:S01]  /*2920*/  ISETP.NE.AND P3, PT, R32, RZ, PT ;  /* 0x000000ff2000720c */ /* 0x000fe20003f65270 */
[----:B------:R-:W-:-:S12]  /*2930*/  IMAD.MOV.U32 R31, RZ, RZ, RZ ;  /* 0x000000ffff1f7224 */ /* 0x000fd800078e00ff */
[----:B------:R-:W-:Y:S05]  /*2940*/  @!P3 BRA `(.L_x_28) ;  /* 0x000000100014b947 */ /* 0x000fea0003800000 */
[----:B------:R-:W-:Y:S01]  /*2950*/  BSSY.RECONVERGENT B5, `(.L_x_29) ;  /* 0x0000103000057945 */ /* 0x000fe20003800200 */
[----:B------:R-:W-:-:S07]  /*2960*/  IMAD.MOV.U32 R31, RZ, RZ, RZ ;  /* 0x000000ffff1f7224 */ /* 0x000fce00078e00ff */
.L_x_38:
[----:B--2---:R-:W2:Y:S01]  /*2970*/  LDC.64 R32, c[0x0][0x3b0] ;  /* 0x0000ec00ff207b82 */ /* 0x004ea20000000a00 */
[----:B-1----:R-:W-:Y:S01]  /*2980*/  R2UR UR4, R60 ;  /* 0x000000003c0472ca */ /* 0x002fe200000e0000 */
[----:B------:R-:W-:Y:S01]  /*2990*/  IMAD R30, R16, R31, RZ ;  /* 0x0000001f101e7224 */ /* 0x000fe200078e02ff */
[C---:B------:R-:W-:Y:S02]  /*29a0*/  R2UR UR5, R61.reuse ;  /* 0x000000003d0572ca */ /* 0x040fe400000e0000 */
        /* <DEDUP_REMOVED lines=26> */
[----:B---3--:R-:W-:-:S08]  /*2b50*/  DMUL R42, R32, R42 ;  /* 0x0000002a202a7228 */ /* 0x008fd00000000000 */
[----:B------:R-:W-:-:S08]  /*2b60*/  DMUL R32, R40, R42 ;  /* 0x0000002a28207228 */ /* 0x000fd00000000000 */
        /* <DEDUP_REMOVED lines=19> */
.L_x_31:
[----:B------:R-:W-:Y:S05]  /*2ca0*/  BSYNC.RECONVERGENT B6 ;  /* 0x0000000000067941 */ /* 0x000fea0003800200 */
.L_x_30:
        /* <DEDUP_REMOVED lines=8> */
[----:B------:R2:W-:Y:S04]  /*2d30*/  ST.E.64 desc[UR6][R34.64], R36 ;  /* 0x0000002422007985 */ /* 0x0005e8000c101b06 */
[----:B------:R-:W3:Y:S01]  /*2d40*/  LDG.E.64 R22, desc[UR8][R8.64] ;  /* 0x0000000808167981 */ /* 0x000ee2000c1e1b00 */
[----:B0-----:R-:W-:-:S02]  /*2d50*/  ISETP.GE.AND P4, PT, R31, UR4, PT ;  /* 0x000000041f007c0c */ /* 0x001fc4000bf86270 */
[----:B------:R-:W-:-:S11]  /*2d60*/  ISETP.NE.AND P3, PT, R31, RZ, PT ;  /* 0x000000ff1f00720c */ /* 0x000fd60003f65270 */
[----:B------:R-:W0:Y:S08]  /*2d70*/  @!P4 LDC.64 R2, c[0x0][0x3b8] ;  /* 0x0000ee00ff02cb82 */ /* 0x000e300000000a00 */
[----:B------:R-:W4:Y:S01]  /*2d80*/  @P3 LDC.64 R20, c[0x0][0x3b8] ;  /* 0x0000ee00ff143b82 */ /* 0x000f220000000a00 */
[----:B------:R-:W-:Y:S01]  /*2d90*/  @P3 VIADD R32, R31, 0xffffffff ;  /* 0xffffffff1f203836 */ /* 0x000fe20000000000 */
[----:B------:R-:W-:-:S02]  /*2da0*/  @!P4 R2UR UR6, R60 ;  /* 0x000000003c06c2ca */ /* 0x000fc400000e0000 */
[C---:B------:R-:W-:Y:S02]  /*2db0*/  @!P4 R2UR UR7, R61.reuse ;  /* 0x000000003d07c2ca */ /* 0x040fe400000e0000 */
[----:B------:R-:W-:Y:S02]  /*2dc0*/  @P3 R2UR UR8, R60 ;  /* 0x000000003c0832ca */ /* 0x000fe400000e0000 */
[----:B------:R-:W-:Y:S01]  /*2dd0*/  @P3 R2UR UR9, R61 ;  /* 0x000000003d0932ca */ /* 0x000fe200000e0000 */
[----:B------:R-:W-:Y:S02]  /*2de0*/  @!P4 IMAD R39, R31, UR4, RZ ;  /* 0x000000041f27cc24 */ /* 0x000fe4000f8e02ff */
[----:B------:R-:W-:Y:S01]  /*2df0*/  @P3 IMAD R43, R32, UR4, RZ ;  /* 0x00000004202b3c24 */ /* 0x000fe2000f8e02ff */
[----:B------:R-:W5:Y:S01]  /*2e00*/  LDCU UR4, c[0x0][0x38c] ;  /* 0x00007180ff0477ac */ /* 0x000f620008000800 */
[----:B0-----:R-:W-:Y:S01]  /*2e10*/  @!P4 IMAD.WIDE.U32 R2, R39, 0x8, R2 ;  /* 0x000000082702c825 */ /* 0x001fe200078e0002 */
[----:B------:R-:W-:-:S06]  /*2e20*/  CS2R R38, SRZ ;  /* 0x0000000000267805 */ /* 0x000fcc000001ff00 */
[----:B------:R0:W2:Y:S01]  /*2e30*/  @!P4 LDG.E.64 R38, desc[UR6][R2.64] ;  /* 0x000000060226c981 */ /* 0x0000a2000c1e1b00 */
[----:B----4-:R-:W-:Y:S02]  /*2e40*/  @P3 IMAD.WIDE R20, R43, 0x8, R20 ;  /* 0x000000082b143825 */ /* 0x010fe400078e0214 */
[----:B------:R-:W3:Y:S04]  /*2e50*/  LDC.64 R42, c[0x0][0x380] ;  /* 0x0000e000ff2a7b82 */ /* 0x000ee80000000a00 */
[----:B------:R-:W2:Y:S01]  /*2e60*/  @P3 LDG.E.64 R20, desc[UR8][R20.64] ;  /* 0x0000000814143981 */ /* 0x000ea2000c1e1b00 */
[----:B-----5:R-:W1:Y:S01]  /*2e70*/  MUFU.RCP64H R45, UR4 ;  /* 0x00000004002d7d08 */ /* 0x020e620008001800 */
[----:B------:R-:W-:-:S06]  /*2e80*/  IMAD.MOV.U32 R44, RZ, RZ, 0x1 ;  /* 0x00000001ff2c7424 */ /* 0x000fcc00078e00ff */
[----:B-1----:R-:W-:-:S08]  /*2e90*/  DFMA R48, R44, -R46, 1 ;  /* 0x3ff000002c30742b */ /* 0x002fd0000000082e */
[----:B------:R-:W-:-:S08]  /*2ea0*/  DFMA R48, R48, R48, R48 ;  /* 0x000000303030722b */ /* 0x000fd00000000030 */
[----:B------:R-:W-:-:S08]  /*2eb0*/  DFMA R48, R44, R48, R44 ;  /* 0x000000302c30722b */ /* 0x000fd0000000002c */
[----:B------:R-:W-:-:S08]  /*2ec0*/  DFMA R44, R48, -R46, 1 ;  /* 0x3ff00000302c742b */ /* 0x000fd0000000082e */
[----:B------:R-:W-:Y:S01]  /*2ed0*/  DFMA R44, R48, R44, R48 ;  /* 0x0000002c302c722b */ /* 0x000fe20000000030 */
[----:B------:R-:W-:Y:S01]  /*2ee0*/  BSSY.RECONVERGENT B6, `(.L_x_32) ;  /* 0x0000011000067945 */ /* 0x000fe20003800200 */
[----:B---3--:R-:W-:-:S08]  /*2ef0*/  DMUL R42, R22, R42 ;  /* 0x0000002a162a7228 */ /* 0x008fd00000000000 */
[----:B0-----:R-:W-:-:S08]  /*2f00*/  DMUL R2, R44, R42 ;  /* 0x0000002a2c027228 */ /* 0x001fd00000000000 */
[----:B------:R-:W-:-:S08]  /*2f10*/  DFMA R22, R2, -R46, R42 ;  /* 0x8000002e0216722b */ /* 0x000fd0000000002a */
[----:B------:R-:W-:Y:S01]  /*2f20*/  DFMA R2, R44, R22, R2 ;  /* 0x000000162c02722b */ /* 0x000fe20000000002 */
[----:B------:R-:W-:-:S09]  /*2f30*/  FSETP.GEU.AND P6, PT, |R43|, 6.5827683646048100446e-37, PT ;  /* 0x036000002b00780b */ /* 0x000fd20003fce200 */
[----:B------:R-:W-:-:S05]  /*2f40*/  FFMA R22, RZ, UR4, R3 ;  /* 0x00000004ff167c23 */ /* 0x000fca0008000003 */
[----:B------:R-:W-:Y:S01]  /*2f50*/  FSETP.GT.AND P4, PT, |R22|, 1.469367938527859385e-39, PT ;  /* 0x001000001600780b */ /* 0x000fe20003f84200 */
[----:B--2---:R-:W-:-:S12]  /*2f60*/  @P3 DADD R38, R38, -R20 ;  /* 0x0000000026263229 */ /* 0x004fd80000000814 */
        /* <DEDUP_REMOVED lines=8> */
.L_x_33:
[----:B------:R-:W-:Y:S05]  /*2ff0*/  BSYNC.RECONVERGENT B6 ;  /* 0x0000000000067941 */ /* 0x000fea0003800200 */
.L_x_32:
        /* <DEDUP_REMOVED lines=8> */
[----:B------:R-:W-:Y:S01]  /*3080*/  R2UR UR9, R61 ;  /* 0x000000003d0972ca */ /* 0x000fe200000e0000 */
[----:B------:R-:W-:Y:S01]  /*3090*/  IMAD R32, R17, R0, RZ ;  /* 0x0000000011207224 */ /* 0x000fe200078e02ff */
[----:B------:R-:W1:Y:S03]  /*30a0*/  LDC.64 R36, c[0x0][0x3b0] ;  /* 0x0000ec00ff247b82 */ /* 0x000e660000000a00 */
[----:B------:R2:W-:Y:S04]  /*30b0*/  ST.E.64 desc[UR4][R34.64], R2 ;  /* 0x0000000222007985 */ /* 0x0005e8000c101b04 */
[----:B------:R-:W3:Y:S01]  /*30c0*/  LDG.E R39, desc[UR6][R6.64] ;  /* 0x0000000606277981 */ /* 0x000ee2000c1e1900 */
[----:B------:R-:W-:Y:S01]  /*30d0*/  IMAD.IADD R47, R16, 0x1, R30 ;  /* 0x00000001102f7824 */ /* 0x000fe200078e021e */
[----:B------:R-:W4:Y:S01]  /*30e0*/  LDC.64 R42, c[0x0][0x388] ;  /* 0x0000e200ff2a7b82 */ /* 0x000f220000000a00 */
[----:B0-----:R-:W-:-:S06]  /*30f0*/  IMAD.WIDE.U32 R20, R23, 0x4, R20 ;  /* 0x0000000417147825 */ /* 0x001fcc00078e0014 */
[----:B------:R-:W5:Y:S01]  /*3100*/  LDG.E R21, desc[UR8][R20.64] ;  /* 0x0000000814157981 */ /* 0x000f62000c1e1900 */
[----:B------:R-:W0:Y:S01]  /*3110*/  LDC.64 R22, c[0x0][0x390] ;  /* 0x0000e400ff167b82 */ /* 0x000e220000000a00 */
[----:B------:R-:W-:-:S07]  /*3120*/  IMAD.IADD R41, R41, 0x1, R32 ;  /* 0x0000000129297824 */ /* 0x000fce00078e0220 */
[----:B--2---:R-:W2:Y:S01]  /*3130*/  LDC.64 R2, c[0x0][0x398] ;  /* 0x0000e600ff027b82 */ /* 0x004ea20000000a00 */
[----:B0-----:R-:W-:-:S05]  /*3140*/  IMAD.WIDE R22, R41, 0x8, R22 ;  /* 0x0000000829167825 */ /* 0x001fca00078e0216 */
[----:B---3--:R-:W-:Y:S04]  /*3150*/  STG.E desc[UR4][R22.64], R39 ;  /* 0x0000002716007986 */ /* 0x008fe8000c101904 */
[----:B-----5:R-:W-:Y:S04]  /*3160*/  STG.E desc[UR6][R22.64+0x4], R21 ;  /* 0x0000041516007986 */ /* 0x020fe8000c101906 */
[----:B------:R-:W3:Y:S01]  /*3170*/  LD.E.64 R34, desc[UR8][R34.64] ;  /* 0x0000000822227980 */ /* 0x000ee2000c101b00 */
[----:B--2---:R-:W-:-:S04]  /*3180*/  IMAD.WIDE R2, R41, 0x8, R2 ;  /* 0x0000000829027825 */ /* 0x004fc800078e0202 */
[----:B-1----:R-:W-:Y:S01]  /*3190*/  IMAD.WIDE.U32 R36, R47, 0x8, R36 ;  /* 0x000000082f247825 */ /* 0x002fe200078e0024 */
[----:B---3--:R0:W-:Y:S05]  /*31a0*/  STG.E.64 desc[UR4][R2.64], R34 ;  /* 0x0000002202007986 */ /* 0x0081ea000c101b04 */
[----:B------:R-:W4:Y:S01]  /*31b0*/  LDG.E.64 R36, desc[UR6][R36.64] ;  /* 0x0000000624247981 */ /* 0x000f22000c1e1b00 */
[C---:B------:R-:W-:Y:S02]  /*31c0*/  @P5 R2UR UR4, R60.reuse ;  /* 0x000000003c0452ca */ /* 0x040fe400000e0000 */
[----:B------:R-:W-:Y:S02]  /*31d0*/  @P5 R2UR UR5, R61 ;  /* 0x000000003d0552ca */ /* 0x000fe400000e0000 */
[----:B------:R-:W-:-:S02]  /*31e0*/  @P2 R2UR UR6, R60 ;  /* 0x000000003c0622ca */ /* 0x000fc400000e0000 */
[----:B------:R-:W-:Y:S01]  /*31f0*/  @P2 R2UR UR7, R61 ;  /* 0x000000003d0722ca */ /* 0x000fe200000e0000 */
[----:B0-----:R-:W0:Y:S08]  /*3200*/  LDC.64 R34, c[0x0][0x380] ;  /* 0x0000e000ff227b82 */ /* 0x001e300000000a00 */
[----:B------:R-:W2:Y:S01]  /*3210*/  @P5 LDG.E.64 R20, desc[UR4][R12.64] ;  /* 0x000000040c145981 */ /* 0x000ea2000c1e1b00 */
[----:B------:R-:W-:-:S02]  /*3220*/  @P1 R2UR UR4, R60 ;  /* 0x000000003c0412ca */ /* 0x000fc400000e0000 */
[C---:B------:R-:W-:Y:S01]  /*3230*/  @P1 R2UR UR5, R61.reuse ;  /* 0x000000003d0512ca */ /* 0x040fe200000e0000 */
[----:B------:R-:W3:Y:S01]  /*3240*/  @P2 LDG.E.64 R22, desc[UR6][R18.64+-0x8] ;  /* 0xfffff80612162981 */ /* 0x000ee2000c1e1b00 */
[----:B------:R-:W-:Y:S02]  /*3250*/  @P0 R2UR UR6, R60 ;  /* 0x000000003c0602ca */ /* 0x000fe400000e0000 */
[----:B------:R-:W-:-:S09]  /*3260*/  @P0 R2UR UR7, R61 ;  /* 0x000000003d0702ca */ /* 0x000fd200000e0000 */
[----:B------:R-:W5:Y:S01]  /*3270*/  @P1 LDG.E.64 R38, desc[UR4][R10.64] ;  /* 0x000000040a261981 */ /* 0x000f62000c1e1b00 */
[----:B------:R-:W1:Y:S03]  /*3280*/  LDCU UR4, c[0x0][0x384] ;  /* 0x00007080ff0477ac */ /* 0x000e660008000800 */
[----:B------:R-:W5:Y:S01]  /*3290*/  @P0 LDG.E.64 R40, desc[UR6][R14.64+-0x8] ;  /* 0xfffff8060e280981 */ /* 0x000f62000c1e1b00 */
[----:B------:R-:W-:Y:S01]  /*32a0*/  IMAD.MOV.U32 R2, RZ, RZ, 0x1 ;  /* 0x00000001ff027424 */ /* 0x000fe200078e00ff */
[----:B-1----:R-:W0:Y:S05]  /*32b0*/  MUFU.RCP64H R3, UR4 ;  /* 0x0000000400037d08 */ /* 0x002e2a0008001800 */
[----:B0-----:R-:W-:-:S08]  /*32c0*/  DFMA R44, R2, -R34, 1 ;  /* 0x3ff00000022c742b */ /* 0x001fd00000000822 */
[----:B------:R-:W-:-:S08]  /*32d0*/  DFMA R44, R44, R44, R44 ;  /* 0x0000002c2c2c722b */ /* 0x000fd0000000002c */
[----:B------:R-:W-:-:S08]  /*32e0*/  DFMA R44, R2, R44, R2 ;  /* 0x0000002c022c722b */ /* 0x000fd00000000002 */
[----:B------:R-:W-:-:S08]  /*32f0*/  DFMA R2, R44, -R34, 1 ;  /* 0x3ff000002c02742b */ /* 0x000fd00000000822 */
[----:B------:R-:W-:Y:S01]  /*3300*/  DFMA R44, R44, R2, R44 ;  /* 0x000000022c2c722b */ /* 0x000fe2000000002c */
[----:B------:R-:W-:Y:S01]  /*3310*/  IMAD.IADD R33, R16, 0x1, R33 ;  /* 0x0000000110217824 */ /* 0x000fe200078e0221 */
[----:B------:R-:W-:Y:S01]  /*3320*/  BSSY.RECONVERGENT B6, `(.L_x_34) ;  /* 0x0000017000067945 */ /* 0x000fe20003800200 */
[----:B------:R-:W-:Y:S02]  /*3330*/  VIADD R30, R31, 0x1 ;  /* 0x000000011f1e7836 */ /* 0x000fe40000000000 */
[----:B------:R-:W-:Y:S01]  /*3340*/  IMAD R33, R17, R33, R28 ;  /* 0x0000002111217224 */ /* 0x000fe200078e021c */
[----:B----4-:R-:W-:-:S08]  /*3350*/  DMUL R42, R36, R42 ;  /* 0x0000002a242a7228 */ /* 0x010fd00000000000 */
        /* <DEDUP_REMOVED lines=19> */
.L_x_35:
[----:B------:R-:W-:Y:S05]  /*3490*/  BSYNC.RECONVERGENT B6 ;  /* 0x0000000000067941 */ /* 0x000fea0003800200 */
.L_x_34:
[C---:B------:R-:W-:Y:S01]  /*34a0*/  R2UR UR6, R60.reuse ;  /* 0x000000003c0672ca */ /* 0x040fe200000e0000 */
[----:B------:R-:W-:Y:S01]  /*34b0*/  DMUL R36, R2, R36 ;  /* 0x0000002402247228 */ /* 0x000fe20000000000 */
[----:B------:R-:W-:Y:S01]  /*34c0*/  R2UR UR7, R61 ;  /* 0x000000003d0772ca */ /* 0x000fe200000e0000 */
[----:B------:R-:W-:Y:S01]  /*34d0*/  IMAD.WIDE.U32 R34, R33, 0x8, R4 ;  /* 0x0000000821227825 */ /* 0x000fe200078e0004 */
[----:B------:R-:W-:Y:S01]  /*34e0*/  R2UR UR8, R60 ;  /* 0x000000003c0872ca */ /* 0x000fe200000e0000 */
[----:B------:R-:W0:Y:S01]  /*34f0*/  LDCU UR4, c[0x0][0x3a0] ;  /* 0x00007400ff0477ac */ /* 0x000e220008000800 */
[----:B------:R-:W-:Y:S01]  /*3500*/  R2UR UR9, R61 ;  /* 0x000000003d0972ca */ /* 0x000fe200000e0000 */
[----:B------:R-:W1:Y:S08]  /*3510*/  LDC.64 R2, c[0x0][0x3b8] ;  /* 0x0000ee00ff027b82 */ /* 0x000e700000000a00 */
[----:B------:R2:W-:Y:S01]  /*3520*/  ST.E.64 desc[UR6][R34.64], R36 ;  /* 0x0000002422007985 */ /* 0x0005e2000c101b06 */
[----:B------:R-:W3:Y:S03]  /*3530*/  LDC.64 R44, c[0x0][0x388] ;  /* 0x0000e200ff2c7b82 */ /* 0x000ee60000000a00 */
[----:B------:R-:W4:Y:S01]  /*3540*/  LDG.E.64 R38, desc[UR8][R8.64] ;  /* 0x0000000808267981 */ /* 0x000f22000c1e1b00 */
[----:B0-----:R-:W-:Y:S01]  /*3550*/  ISETP.GE.AND P3, PT, R30, UR4, PT ;  /* 0x000000041e007c0c */ /* 0x001fe2000bf66270 */
[----:B------:R-:W-:Y:S01]  /*3560*/  IMAD R23, R31, UR4, RZ ;  /* 0x000000041f177c24 */ /* 0x000fe2000f8e02ff */
[----:B------:R-:W0:Y:S01]  /*3570*/  LDCU UR4, c[0x0][0x38c] ;  /* 0x00007180ff0477ac */ /* 0x000e220008000800 */
[----:B------:R-:W-:Y:S01]  /*3580*/  IMAD.MOV.U32 R42, RZ, RZ, 0x1 ;  /* 0x00000001ff2a7424 */ /* 0x000fe200078e00ff */
[----:B------:R-:W4:Y:S01]  /*3590*/  LDC.64 R40, c[0x0][0x380] ;  /* 0x0000e000ff287b82 */ /* 0x000f220000000a00 */
[----:B-1----:R-:W-:-:S08]  /*35a0*/  IMAD.WIDE R22, R23, 0x8, R2 ;  /* 0x0000000817167825 */ /* 0x002fd000078e0202 */
[----:B------:R-:W-:Y:S01]  /*35b0*/  @!P3 R2UR UR6, R60 ;  /* 0x000000003c06b2ca */ /* 0x000fe200000e0000 */
[----:B------:R-:W-:Y:S01]  /*35c0*/  @!P3 IMAD.IADD R21, R47, 0x1, -R30 ;  /* 0x000000012f15b824 */ /* 0x000fe200078e0a1e */
[----:B------:R-:W-:Y:S01]  /*35d0*/  @!P3 R2UR UR7, R61 ;  /* 0x000000003d07b2ca */ /* 0x000fe200000e0000 */
[----:B------:R-:W5:Y:S02]  /*35e0*/  LDG.E.64 R22, desc[UR8][R22.64] ;  /* 0x0000000816167981 */ /* 0x000f64000c1e1b00 */
[----:B------:R-:W-:Y:S01]  /*35f0*/  @!P3 IMAD.WIDE.U32 R2, R21, 0x8, R2 ;  /* 0x000000081502b825 */ /* 0x000fe200078e0002 */
[----:B------:R-:W-:-:S09]  /*3600*/  CS2R R20, SRZ ;  /* 0x0000000000147805 */ /* 0x000fd2000001ff00 */
[----:B------:R1:W5:Y:S01]  /*3610*/  @!P3 LDG.E.64 R20, desc[UR6][R2.64] ;  /* 0x000000060214b981 */ /* 0x000362000c1e1b00 */
[----:B0-----:R-:W3:Y:S02]  /*3620*/  MUFU.RCP64H R43, UR4 ;  /* 0x00000004002b7d08 */ /* 0x001ee40008001800 */
[----:B---3--:R-:W-:-:S08]  /*3630*/  DFMA R46, R42, -R44, 1 ;  /* 0x3ff000002a2e742b */ /* 0x008fd0000000082c */
[----:B------:R-:W-:-:S08]  /*3640*/  DFMA R46, R46, R46, R46 ;  /* 0x0000002e2e2e722b */ /* 0x000fd0000000002e */
[----:B------:R-:W-:-:S08]  /*3650*/  DFMA R46, R42, R46, R42 ;  /* 0x0000002e2a2e722b */ /* 0x000fd0000000002a */
[----:B------:R-:W-:-:S08]  /*3660*/  DFMA R42, R46, -R44, 1 ;  /* 0x3ff000002e2a742b */ /* 0x000fd0000000082c */
[----:B------:R-:W-:Y:S01]  /*3670*/  DFMA R42, R46, R42, R46 ;  /* 0x0000002a2e2a722b */ /* 0x000fe2000000002e */
[----:B------:R-:W-:Y:S01]  /*3680*/  BSSY.RECONVERGENT B6, `(.L_x_36) ;  /* 0x0000011000067945 */ /* 0x000fe20003800200 */
[----:B----4-:R-:W-:-:S08]  /*3690*/  DMUL R40, R38, R40 ;  /* 0x0000002826287228 */ /* 0x010fd00000000000 */
[----:B-1----:R-:W-:-:S08]  /*36a0*/  DMUL R2, R42, R40 ;  /* 0x000000282a027228 */ /* 0x002fd00000000000 */
[----:B------:R-:W-:-:S08]  /*36b0*/  DFMA R38, R2, -R44, R40 ;  /* 0x8000002c0226722b */ /* 0x000fd00000000028 */
[----:B------:R-:W-:Y:S01]  /*36c0*/  DFMA R2, R42, R38, R2 ;  /* 0x000000262a02722b */ /* 0x000fe20000000002 */
[----:B------:R-:W-:-:S09]  /*36d0*/  FSETP.GEU.AND P4, PT, |R41|, 6.5827683646048100446e-37, PT ;  /* 0x036000002900780b */ /* 0x000fd20003f8e200 */
[----:B------:R-:W-:-:S05]  /*36e0*/  FFMA R30, RZ, UR4, R3 ;  /* 0x00000004ff1e7c23 */ /* 0x000fca0008000003 */
[----:B------:R-:W-:Y:S01]  /*36f0*/  FSETP.GT.AND P3, PT, |R30|, 1.469367938527859385e-39, PT ;  /* 0x001000001e00780b */ /* 0x000fe20003f64200 */
[----:B-----5:R-:W-:-:S12]  /*3700*/  DADD R38, -R22, R20 ;  /* 0x0000000016267229 */ /* 0x020fd80000000114 */
        /* <DEDUP_REMOVED lines=8> */
.L_x_37:
[----:B------:R-:W-:Y:S05]  /*3790*/  BSYNC.RECONVERGENT B6 ;  /* 0x0000000000067941 */ /* 0x000fea0003800200 */
.L_x_36:
[----:B------:R-:W0:Y:S01]  /*37a0*/  LDCU.64 UR4, c[0x0][0x3a8] ;  /* 0x00007500ff0477ac */ /* 0x000e220008000a00 */
[----:B------:R-:W-:Y:S01]  /*37b0*/  IADD3 R20, P3, PT, R26, R31, RZ ;  /* 0x0000001f1a147210 */ /* 0x000fe20007f7e0ff */
[----:B------:R-:W-:Y:S01]  /*37c0*/  DFMA R2, R38, R2, R36 ;  /* 0x000000022602722b */ /* 0x000fe20000000024 */
[C---:B------:R-:W-:Y:S02]  /*37d0*/  R2UR UR6, R60.reuse ;  /* 0x000000003c0672ca */ /* 0x040fe400000e0000 */
[C---:B------:R-:W-:Y:S01]  /*37e0*/  R2UR UR7, R61.reuse ;  /* 0x000000003d0772ca */ /* 0x040fe200000e0000 */
[----:B------:R-:W-:Y:S01]  /*37f0*/  IMAD.X R21, RZ, RZ, RZ, P3 ;  /* 0x000000ffff157224 */ /* 0x000fe200018e06ff */
[C---:B------:R-:W-:Y:S02]  /*3800*/  R2UR UR8, R60.reuse ;  /* 0x000000003c0872ca */ /* 0x040fe400000e0000 */
[----:B------:R-:W-:Y:S02]  /*3810*/  R2UR UR9, R61 ;  /* 0x000000003d0972ca */ /* 0x000fe400000e0000 */
[----:B------:R-:W-:-:S02]  /*3820*/  R2UR UR10, R60 ;  /* 0x000000003c0a72ca */ /* 0x000fc400000e0000 */
[----:B------:R-:W-:Y:S02]  /*3830*/  R2UR UR11, R61 ;  /* 0x000000003d0b72ca */ /* 0x000fe400000e0000 */
[----:B0-----:R-:W-:-:S03]  /*3840*/  LEA R22, P3, R20, UR4, 0x2 ;  /* 0x0000000414167c11 */ /* 0x001fc6000f8610ff */
[----:B------:R0:W-:Y:S01]  /*3850*/  ST.E.64 desc[UR6][R34.64], R2 ;  /* 0x0000000222007985 */ /* 0x0001e2000c101b06 */
[----:B------:R-:W-:-:S03]  /*3860*/  LEA.HI.X R23, R20, UR5, R21, 0x2, P3 ;  /* 0x0000000514177c11 */ /* 0x000fc600098f1415 */
[----:B------:R-:W2:Y:S01]  /*3870*/  LDG.E R37, desc[UR8][R6.64] ;  /* 0x0000000806257981 */ /* 0x000ea2000c1e1900 */
[----:B------:R-:W1:Y:S03]  /*3880*/  LDC.64 R20, c[0x0][0x390] ;  /* 0x0000e400ff147b82 */ /* 0x000e660000000a00 */
[----:B------:R-:W3:Y:S01]  /*3890*/  LDG.E R23, desc[UR10][R22.64+0x4] ;  /* 0x0000040a16177981 */ /* 0x000ee2000c1e1900 */
[----:B------:R-:W-:Y:S01]  /*38a0*/  R2UR UR4, R60 ;  /* 0x000000003c0472ca */ /* 0x000fe200000e0000 */
[----:B------:R-:W-:Y:S01]  /*38b0*/  IMAD.IADD R33, R32, 0x1, R33 ;  /* 0x0000000120217824 */ /* 0x000fe200078e0221 */
[----:B------:R-:W-:Y:S02]  /*38c0*/  R2UR UR5, R61 ;  /* 0x000000003d0572ca */ /* 0x000fe400000e0000 */
[----:B0-----:R-:W0:Y:S01]  /*38d0*/  LDC.64 R2, c[0x0][0x398] ;  /* 0x0000e600ff027b82 */ /* 0x001e220000000a00 */
[----:B-1----:R-:W-:-:S10]  /*38e0*/  IMAD.WIDE R20, R33, 0x8, R20 ;  /* 0x0000000821147825 */ /* 0x002fd400078e0214 */
[----:B--2---:R2:W-:Y:S04]  /*38f0*/  STG.E desc[UR4][R20.64], R37 ;  /* 0x0000002514007986 */ /* 0x0045e8000c101904 */
[----:B---3--:R2:W-:Y:S04]  /*3900*/  STG.E desc[UR6][R20.64+0x4], R23 ;  /* 0x0000041714007986 */ /* 0x0085e8000c101906 */
[----:B------:R-:W3:Y:S01]  /*3910*/  LD.E.64 R34, desc[UR8][R34.64] ;  /* 0x0000000822227980 */ /* 0x000ee2000c101b00 */
[----:B------:R-:W-:Y:S01]  /*3920*/  VIADD R31, R31, 0x2 ;  /* 0x000000021f1f7836 */ /* 0x000fe20000000000 */
[----:B------:R-:W-:Y:S01]  /*3930*/  LOP3.LUT R22, R16, 0xfffffffe, RZ, 0xc0, !PT ;  /* 0xfffffffe10167812 */ /* 0x000fe200078ec0ff */
[----:B0-----:R-:W-:-:S03]  /*3940*/  IMAD.WIDE R2, R33, 0x8, R2 ;  /* 0x0000000821027825 */ /* 0x001fc600078e0202 */
[----:B------:R-:W-:Y:S02]  /*3950*/  ISETP.NE.AND P3, PT, R31, R22, PT ;  /* 0x000000161f00720c */ /* 0x000fe40003f65270 */
[----:B---3--:R2:W-:Y:S11]  /*3960*/  STG.E.64 desc[UR4][R2.64], R34 ;  /* 0x0000002202007986 */ /* 0x0085f6000c101b04 */
[----:B------:R-:W-:Y:S05]  /*3970*/  @P3 BRA `(.L_x_38) ;  /* 0xffffffec00fc3947 */ /* 0x000fea000383ffff */
[----:B------:R-:W-:Y:S05]  /*3980*/  BSYNC.RECONVERGENT B5 ;  /* 0x0000000000057941 */ /* 0x000fea0003800200 */
.L_x_29:
[----:B------:R-:W-:-:S07]  /*3990*/  IMAD.MOV.U32 R31, RZ, RZ, R22 ;  /* 0x000000ffff1f7224 */ /* 0x000fce00078e0016 */
.L_x_28:
[----:B------:R-:W-:-:S13]  /*39a0*/  ISETP.NE.AND P3, PT, R24, RZ, PT ;  /* 0x000000ff1800720c */ /* 0x000fda0003f65270 */
[----:B------:R-:W-:Y:S05]  /*39b0*/  @P3 BRA `(.L_x_17) ;  /* 0x0000000400f43947 */ /* 0x000fea0003800000 */
        /* <DEDUP_REMOVED lines=14> */
[----:B------:R2:W5:Y:S01]  /*3aa0*/  @P5 LDG.E.64 R2, desc[UR4][R12.64] ;  /* 0x000000040c025981 */ /* 0x000562000c1e1b00 */
[C---:B------:R-:W-:Y:S02]  /*3ab0*/  @P1 R2UR UR4, R60.reuse ;  /* 0x000000003c0412ca */ /* 0x040fe400000e0000 */
[C---:B------:R-:W-:Y:S02]  /*3ac0*/  @P1 R2UR UR5, R61.reuse ;  /* 0x000000003d0512ca */ /* 0x040fe400000e0000 */
[----:B------:R-:W-:Y:S02]  /*3ad0*/  @P0 R2UR UR6, R60 ;  /* 0x000000003c0602ca */ /* 0x000fe400000e0000 */
[----:B------:R-:W-:-:S09]  /*3ae0*/  @P0 R2UR UR7, R61 ;  /* 0x000000003d0702ca */ /* 0x000fd200000e0000 */
[----:B------:R-:W4:Y:S01]  /*3af0*/  @P1 LDG.E.64 R10, desc[UR4][R10.64] ;  /* 0x000000040a0a1981 */ /* 0x000f22000c1e1b00 */
[----:B------:R-:W0:Y:S03]  /*3b00*/  LDCU UR4, c[0x0][0x384] ;  /* 0x00007080ff0477ac */ /* 0x000e260008000800 */
[----:B------:R-:W4:Y:S01]  /*3b10*/  @P0 LDG.E.64 R14, desc[UR6][R14.64+-0x8] ;  /* 0xfffff8060e0e0981 */ /* 0x000f22000c1e1b00 */
[----:B0-----:R-:W1:Y:S02]  /*3b20*/  MUFU.RCP64H R23, UR4 ;  /* 0x0000000400177d08 */ /* 0x001e640008001800 */
[----:B-1----:R-:W-:-:S08]  /*3b30*/  DFMA R36, R22, -R34, 1 ;  /* 0x3ff000001624742b */ /* 0x002fd00000000822 */
[----:B------:R-:W-:-:S08]  /*3b40*/  DFMA R36, R36, R36, R36 ;  /* 0x000000242424722b */ /* 0x000fd00000000024 */
[----:B------:R-:W-:-:S08]  /*3b50*/  DFMA R36, R22, R36, R22 ;  /* 0x000000241624722b */ /* 0x000fd00000000016 */
[----:B--2---:R-:W-:-:S08]  /*3b60*/  DFMA R12, R36, -R34, 1 ;  /* 0x3ff00000240c742b */ /* 0x004fd00000000822 */
[----:B------:R-:W-:Y:S01]  /*3b70*/  DFMA R36, R36, R12, R36 ;  /* 0x0000000c2424722b */ /* 0x000fe20000000024 */
[----:B------:R-:W-:Y:S01]  /*3b80*/  CS2R R12, SRZ ;  /* 0x00000000000c7805 */ /* 0x000fe2000001ff00 */
[----:B---3--:R-:W-:-:S08]  /*3b90*/  DMUL R32, R20, R32 ;  /* 0x0000002014207228 */ /* 0x008fd00000000000 */
[----:B------:R-:W-:-:S08]  /*3ba0*/  DMUL R20, R36, R32 ;  /* 0x0000002024147228 */ /* 0x000fd00000000000 */
[----:B------:R-:W-:Y:S02]  /*3bb0*/  DFMA R22, R20, -R34, R32 ;  /* 0x800000221416722b */ /* 0x000fe40000000020 */
[----:B-----5:R-:W-:-:S06]  /*3bc0*/  @P5 DADD R12, RZ, R2 ;  /* 0x00000000ff0c5229 */ /* 0x020fcc0000000002 */
[----:B------:R-:W-:Y:S02]  /*3bd0*/  DFMA R2, R36, R22, R20 ;  /* 0x000000162402722b */ /* 0x000fe40000000014 */
[----:B----4-:R-:W-:Y:S01]  /*3be0*/  @P2 DADD R12, R12, -R18 ;  /* 0x000000000c0c2229 */ /* 0x010fe20000000812 */
[----:B------:R-:W-:-:S07]  /*3bf0*/  FSETP.GEU.AND P2, PT, |R33|, 6.5827683646048100446e-37, PT ;  /* 0x036000002100780b */ /* 0x000fce0003f4e200 */
[----:B------:R-:W-:Y:S01]  /*3c00*/  @P1 DADD R12, R12, -R10 ;  /* 0x000000000c0c1229 */ /* 0x000fe2000000080a */
[----:B------:R-:W-:-:S05]  /*3c10*/  FFMA R10, RZ, UR4, R3 ;  /* 0x00000004ff0a7c23 */ /* 0x000fca0008000003 */
[----:B------:R-:W-:Y:S01]  /*3c20*/  FSETP.GT.AND P1, PT, |R10|, 1.469367938527859385e-39, PT ;  /* 0x001000000a00780b */ /* 0x000fe20003f24200 */
[----:B------:R-:W-:Y:S01]  /*3c30*/  IMAD.IADD R10, R30, 0x1, R29 ;  /* 0x000000011e0a7824 */ /* 0x000fe200078e021d */
[----:B------:R-:W-:-:S03]  /*3c40*/  @P0 DADD R12, R12, R14 ;  /* 0x000000000c0c0229 */ /* 0x000fc6000000000e */
[----:B------:R-:W-:-:S08]  /*3c50*/  IMAD R37, R17, R10, R28 ;  /* 0x0000000a11257224 */ /* 0x000fd000078e021c */
        /* <DEDUP_REMOVED lines=8> */
.L_x_39:
        /* <DEDUP_REMOVED lines=9> */
[----:B------:R3:W4:Y:S01]  /*3d70*/  LDG.E.64 R18, desc[UR8][R8.64] ;  /* 0x0000000808127981 */ /* 0x000722000c1e1b00 */
[----:B0-----:R-:W-:-:S02]  /*3d80*/  ISETP.GE.AND P0, PT, R31, UR4, PT ;  /* 0x000000041f007c0c */ /* 0x001fc4000bf06270 */
[----:B------:R-:W-:-:S11]  /*3d90*/  ISETP.NE.AND P1, PT, R31, RZ, PT ;  /* 0x000000ff1f00720c */ /* 0x000fd60003f25270 */
[----:B------:R-:W0:Y:S08]  /*3da0*/  @!P0 LDC.64 R2, c[0x0][0x3b8] ;  /* 0x0000ee00ff028b82 */ /* 0x000e300000000a00 */
[----:B------:R-:W3:Y:S01]  /*3db0*/  @P1 LDC.64 R20, c[0x0][0x3b8] ;  /* 0x0000ee00ff141b82 */ /* 0x000ee20000000a00 */
        /* <DEDUP_REMOVED lines=11> */
[----:B---3--:R-:W-:Y:S02]  /*3e70*/  @P1 IMAD.WIDE R8, R23, 0x8, R20 ;  /* 0x0000000817081825 */ /* 0x008fe400078e0214 */
[----:B------:R-:W4:Y:S04]  /*3e80*/  LDC.64 R20, c[0x0][0x380] ;  /* 0x0000e000ff147b82 */ /* 0x000f280000000a00 */
        /* <DEDUP_REMOVED lines=9> */
[----:B----4-:R-:W-:-:S08]  /*3f20*/  DMUL R20, R18, R20 ;  /* 0x0000001412147228 */ /* 0x010fd00000000000 */
        /* <DEDUP_REMOVED lines=15> */
.L_x_41:
[----:B------:R-:W-:Y:S05]  /*4020*/  BSYNC.RECONVERGENT B5 ;  /* 0x0000000000057941 */ /* 0x000fea0003800200 */
.L_x_40:
        /* <DEDUP_REMOVED lines=19> */
[----:B------:R-:W2:Y:S01]  /*4160*/  LD.E.64 R10, desc[UR8][R10.64] ;  /* 0x000000080a0a7980 */ /* 0x000ea2000c101b00 */
[----:B0-----:R-:W-:-:S05]  /*4170*/  IMAD.WIDE R2, R15, 0x8, R2 ;  /* 0x000000080f027825 */ /* 0x001fca00078e0202 */
[----:B--2---:R3:W-:Y:S02]  /*4180*/  STG.E.64 desc[UR4][R2.64], R10 ;  /* 0x0000000a02007986 */ /* 0x0047e4000c101b04 */
.L_x_17:
[----:B------:R-:W-:Y:S05]  /*4190*/  BSYNC.RECONVERGENT B0 ;  /* 0x0000000000007941 */ /* 0x000fea0003800200 */
.L_x_4:
[----:B0-23--:R-:W0:Y:S02]  /*41a0*/  LDC R2, c[0x0][0x3a0] ;  /* 0x0000e800ff027b82 */ /* 0x00de240000000800 */
[C---:B0-----:R-:W-:Y:S01]  /*41b0*/  ISETP.NE.AND P0, PT, R29.reuse, R2, PT ;  /* 0x000000021d00720c */ /* 0x041fe20003f05270 */
[----:B------:R-:W-:-:S12]  /*41c0*/  VIADD R29, R29, 0x1 ;  /* 0x000000011d1d7836 */ /* 0x000fd80000000000 */
[----:B------:R-:W-:Y:S05]  /*41d0*/  @P0 BRA `(.L_x_42) ;  /* 0xffffffbc00e40947 */ /* 0x000fea000383ffff */
[----:B------:R-:W-:Y:S05]  /*41e0*/  BSYNC.RECONVERGENT B1 ;  /* 0x0000000000017941 */ /* 0x000fea0003800200 */
.L_x_3:
[C---:B------:R-:W-:Y:S01]  /*41f0*/  ISETP.NE.AND P0, PT, R27.reuse, R2, PT ;  /* 0x000000021b00720c */ /* 0x040fe20003f05270 */
[----:B------:R-:W-:-:S12]  /*4200*/  VIADD R27, R27, 0x1 ;  /* 0x000000011b1b7836 */ /* 0x000fd80000000000 */
[----:B------:R-:W-:Y:S05]  /*4210*/  @P0 BRA `(.L_x_43) ;  /* 0xffffffbc00cc0947 */ /* 0x000fea000383ffff */
[----:B------:R-:W-:Y:S05]  /*4220*/  BSYNC.RECONVERGENT B2 ;  /* 0x0000000000027941 */ /* 0x000fea0003800200 */
.L_x_2:
[C---:B------:R-:W-:Y:S01]  /*4230*/  ISETP.NE.AND P0, PT, R25.reuse, R2, PT ;  /* 0x000000021900720c */ /* 0x040fe20003f05270 */
[----:B------:R-:W-:-:S12]  /*4240*/  VIADD R25, R25, 0x1 ;  /* 0x0000000119197836 */ /* 0x000fd80000000000 */
[----:B------:R-:W-:Y:S05]  /*4250*/  @P0 BRA `(.L_x_44) ;  /* 0xffffffbc00b40947 */ /* 0x000fea000383ffff */
[----:B------:R-:W-:Y:S05]  /*4260*/  BSYNC.RECONVERGENT B3 ;  /* 0x0000000000037941 */ /* 0x000fea0003800200 */
.L_x_1:
[----:B------:R-:W-:-:S04]  /*4270*/  MOV R0, 0x8 ;  /* 0x0000000800007802 */ /* 0x000fc80000000f00 */
[----:B------:R0:W2:Y:S03]  /*4280*/  LDC.64 R2, c[0x4][R0] ;  /* 0x0100000000027b82 */ /* 0x0000a60000000a00 */
[----:B------:R-:W-:-:S07]  /*4290*/  LEPC R20, `(.L_x_45) ;  /* 0x000000001014794e */ /* 0x000fce0000000000 */
[----:B012---:R-:W-:Y:S05]  /*42a0*/  CALL.ABS.NOINC R2 ;  /* 0x0000000002007343 */ /* 0x007fea0003c00000 */
.L_x_45:
[----:B------:R-:W-:Y:S05]  /*42b0*/  EXIT ;  /* 0x000000000000794d */ /* 0x000fea0003800000 */
        .weak           $__internal_0_$__cuda_sm20_div_rn_f64_full
        .type           $__internal_0_$__cuda_sm20_div_rn_f64_full,@function
        .size           $__internal_0_$__cuda_sm20_div_rn_f64_full,(.L_x_84 - $__internal_0_$__cuda_sm20_div_rn_f64_full)
$__internal_0_$__cuda_sm20_div_rn_f64_full:
[C---:B------:R-:W-:Y:S01]  /*42c0*/  FSETP.GEU.AND P3, PT, |R23|.reuse, 1.469367938527859385e-39, PT ;  /* 0x001000001700780b */ /* 0x040fe20003f6e200 */
[----:B------:R-:W-:Y:S01]  /*42d0*/  IMAD.MOV.U32 R57, RZ, RZ, 0x1ca00000 ;  /* 0x1ca00000ff397424 */ /* 0x000fe200078e00ff */
[----:B------:R-:W-:Y:S01]  /*42e0*/  LOP3.LUT R65, R23, 0x7ff00000, RZ, 0xc0, !PT ;  /* 0x7ff0000017417812 */ /* 0x000fe200078ec0ff */
[----:B------:R-:W-:Y:S01]  /*42f0*/  IMAD.MOV.U32 R48, RZ, RZ, 0x1 ;  /* 0x00000001ff307424 */ /* 0x000fe200078e00ff */
[C---:B------:R-:W-:Y:S01]  /*4300*/  LOP3.LUT R64, R3.reuse, 0x7ff00000, RZ, 0xc0, !PT ;  /* 0x7ff0000003407812 */ /* 0x040fe200078ec0ff */
[----:B------:R-:W-:Y:S08]  /*4310*/  BSSY.RECONVERGENT B4, `(.L_x_46) ;  /* 0x0000053000047945 */ /* 0x000ff00003800200 */
[----:B------:R-:W-:-:S04]  /*4320*/  @!P3 LOP3.LUT R20, R3, 0x7ff00000, RZ, 0xc0, !PT ;  /* 0x7ff000000314b812 */ /* 0x000fc800078ec0ff */
[----:B------:R-:W-:Y:S02]  /*4330*/  @!P3 ISETP.GE.U32.AND P6, PT, R65, R20, PT ;  /* 0x000000144100b20c */ /* 0x000fe40003fc6070 */
[----:B------:R-:W-:Y:S02]  /*4340*/  LOP3.LUT R20, R3, 0x800fffff, RZ, 0xc0, !PT ;  /* 0x800fffff03147812 */ /* 0x000fe400078ec0ff */
[----:B------:R-:W-:Y:S02]  /*4350*/  @!P3 SEL R51, R57, 0x63400000, !P6 ;  /* 0x634000003933b807 */ /* 0x000fe40007000000 */
[----:B------:R-:W-:Y:S02]  /*4360*/  ISETP.GE.U32.AND P6, PT, R65, R64, PT ;  /* 0x000000404100720c */ /* 0x000fe40003fc6070 */
[----:B------:R-:W-:Y:S01]  /*4370*/  LOP3.LUT R21, R20, 0x3ff00000, RZ, 0xfc, !PT ;  /* 0x3ff0000014157812 */ /* 0x000fe200078efcff */
[----:B------:R-:W-:Y:S01]  /*4380*/  IMAD.MOV.U32 R20, RZ, RZ, R2 ;  /* 0x000000ffff147224 */ /* 0x000fe200078e0002 */
[----:B------:R-:W-:-:S02]  /*4390*/  SEL R43, R57, 0x63400000, !P6 ;  /* 0x63400000392b7807 */ /* 0x000fc40007000000 */
[----:B------:R-:W-:Y:S02]  /*43a0*/  FSETP.GEU.AND P6, PT, |R3|, 1.469367938527859385e-39, PT ;  /* 0x001000000300780b */ /* 0x000fe40003fce200 */
[----:B------:R-:W-:-:S04]  /*43b0*/  @!P3 LOP3.LUT R62, R51, 0x80000000, R23, 0xf8, !PT ;  /* 0x80000000333eb812 */ /* 0x000fc800078ef817 */
[----:B------:R-:W-:Y:S01]  /*43c0*/  @!P3 LOP3.LUT R63, R62, 0x100000, RZ, 0xfc, !PT ;  /* 0x001000003e3fb812 */ /* 0x000fe200078efcff */
[----:B------:R-:W-:-:S06]  /*43d0*/  @!P3 IMAD.MOV.U32 R62, RZ, RZ, RZ ;  /* 0x000000ffff3eb224 */ /* 0x000fcc00078e00ff */
[----:B------:R-:W-:-:S06]  /*43e0*/  @!P6 DMUL R20, R2, 8.98846567431157953865e+307 ;  /* 0x7fe000000214e828 */ /* 0x000fcc0000000000 */
[----:B------:R-:W0:Y:S02]  /*43f0*/  MUFU.RCP64H R49, R21 ;  /* 0x0000001500317308 */ /* 0x000e240000001800 */
[----:B0-----:R-:W-:-:S08]  /*4400*/  DFMA R44, R48, -R20, 1 ;  /* 0x3ff00000302c742b */ /* 0x001fd00000000814 */
[----:B------:R-:W-:-:S08]  /*4410*/  DFMA R44, R44, R44, R44 ;  /* 0x0000002c2c2c722b */ /* 0x000fd0000000002c */
[----:B------:R-:W-:Y:S01]  /*4420*/  DFMA R48, R48, R44, R48 ;  /* 0x0000002c3030722b */ /* 0x000fe20000000030 */
[----:B------:R-:W-:Y:S01]  /*4430*/  LOP3.LUT R45, R43, 0x800fffff, R23, 0xf8, !PT ;  /* 0x800fffff2b2d7812 */ /* 0x000fe200078ef817 */
[----:B------:R-:W-:Y:S02]  /*4440*/  IMAD.MOV.U32 R44, RZ, RZ, R22 ;  /* 0x000000ffff2c7224 */ /* 0x000fe400078e0016 */
[----:B------:R-:W-:Y:S01]  /*4450*/  IMAD.MOV.U32 R43, RZ, RZ, R64 ;  /* 0x000000ffff2b7224 */ /* 0x000fe200078e0040 */
[----:B------:R-:W-:-:S03]  /*4460*/  @!P6 LOP3.LUT R43, R21, 0x7ff00000, RZ, 0xc0, !PT ;  /* 0x7ff00000152be812 */ /* 0x000fc600078ec0ff */
[----:B------:R-:W-:Y:S02]  /*4470*/  DFMA R50, R48, -R20, 1 ;  /* 0x3ff000003032742b */ /* 0x000fe40000000814 */
[----:B------:R-:W-:-:S06]  /*4480*/  @!P3 DFMA R44, R44, 2, -R62 ;  /* 0x400000002c2cb82b */ /* 0x000fcc000000083e */
[----:B------:R-:W-:-:S08]  /*4490*/  DFMA R50, R48, R50, R48 ;  /* 0x000000323032722b */ /* 0x000fd00000000030 */
[----:B------:R-:W-:-:S08]  /*44a0*/  DMUL R48, R50, R44 ;  /* 0x0000002c32307228 */ /* 0x000fd00000000000 */
[----:B------:R-:W-:-:S08]  /*44b0*/  DFMA R62, R48, -R20, R44 ;  /* 0x80000014303e722b */ /* 0x000fd0000000002c */
[----:B------:R-:W-:Y:S01]  /*44c0*/  DFMA R50, R50, R62, R48 ;  /* 0x0000003e3232722b */ /* 0x000fe20000000030 */
[----:B------:R-:W-:Y:S01]  /*44d0*/  IMAD.MOV.U32 R62, RZ, RZ, R65 ;  /* 0x000000ffff3e7224 */ /* 0x000fe200078e0041 */
[----:B------:R-:W-:-:S05]  /*44e0*/  @!P3 LOP3.LUT R62, R45, 0x7ff00000, RZ, 0xc0, !PT ;  /* 0x7ff000002d3eb812 */ /* 0x000fca00078ec0ff */
[----:B------:R-:W-:-:S05]  /*44f0*/  VIADD R48, R62, 0xffffffff ;  /* 0xffffffff3e307836 */ /* 0x000fca0000000000 */
[----:B------:R-:W-:Y:S01]  /*4500*/  ISETP.GT.U32.AND P3, PT, R48, 0x7feffffe, PT ;  /* 0x7feffffe3000780c */ /* 0x000fe20003f64070 */
[----:B------:R-:W-:-:S05]  /*4510*/  VIADD R48, R43, 0xffffffff ;  /* 0xffffffff2b307836 */ /* 0x000fca0000000000 */
[----:B------:R-:W-:-:S13]  /*4520*/  ISETP.GT.U32.OR P3, PT, R48, 0x7feffffe, P3 ;  /* 0x7feffffe3000780c */ /* 0x000fda0001f64470 */
[----:B------:R-:W-:Y:S05]  /*4530*/  @P3 BRA `(.L_x_47) ;  /* 0x00000000006c3947 */ /* 0x000fea0003800000 */
[----:B------:R-:W-:-:S04]  /*4540*/  LOP3.LUT R48, R3, 0x7ff00000, RZ, 0xc0, !PT ;  /* 0x7ff0000003307812 */ /* 0x000fc800078ec0ff */
[CC--:B------:R-:W-:Y:S02]  /*4550*/  VIADDMNMX R22, R65.reuse, -R48.reuse, 0xb9600000, !PT ;  /* 0xb960000041167446 */ /* 0x0c0fe40007800930 */
[----:B------:R-:W-:Y:S02]  /*4560*/  ISETP.GE.U32.AND P3, PT, R65, R48, PT ;  /* 0x000000304100720c */ /* 0x000fe40003f66070 */
[----:B------:R-:W-:Y:S02]  /*4570*/  VIMNMX R22, PT, PT, R22, 0x46a00000, PT ;  /* 0x46a0000016167848 */ /* 0x000fe40003fe0100 */
[----:B------:R-:W-:-:S05]  /*4580*/  SEL R57, R57, 0x63400000, !P3 ;  /* 0x6340000039397807 */ /* 0x000fca0005800000 */
[----:B------:R-:W-:Y:S02]  /*4590*/  IMAD.IADD R57, R22, 0x1, -R57 ;  /* 0x0000000116397824 */ /* 0x000fe400078e0a39 */
[----:B------:R-:W-:Y:S02]  /*45a0*/  IMAD.MOV.U32 R22, RZ, RZ, RZ ;  /* 0x000000ffff167224 */ /* 0x000fe400078e00ff */
[----:B------:R-:W-:-:S06]  /*45b0*/  VIADD R23, R57, 0x7fe00000 ;  /* 0x7fe0000039177836 */ /* 0x000fcc0000000000 */
[----:B------:R-:W-:-:S10]  /*45c0*/  DMUL R48, R50, R22 ;  /* 0x0000001632307228 */ /* 0x000fd40000000000 */
[----:B------:R-:W-:-:S13]  /*45d0*/  FSETP.GTU.AND P3, PT, |R49|, 1.469367938527859385e-39, PT ;  /* 0x001000003100780b */ /* 0x000fda0003f6c200 */
[----:B------:R-:W-:Y:S05]  /*45e0*/  @P3 BRA `(.L_x_48) ;  /* 0x0000000000943947 */ /* 0x000fea0003800000 */
[----:B------:R-:W-:Y:S01]  /*45f0*/  DFMA R20, R50, -R20, R44 ;  /* 0x800000143214722b */ /* 0x000fe2000000002c */
[----:B------:R-:W-:-:S09]  /*4600*/  IMAD.MOV.U32 R22, RZ, RZ, RZ ;  /* 0x000000ffff167224 */ /* 0x000fd200078e00ff */
[C---:B------:R-:W-:Y:S02]  /*4610*/  FSETP.NEU.AND P3, PT, R21.reuse, RZ, PT ;  /* 0x000000ff1500720b */ /* 0x040fe40003f6d000 */
[----:B------:R-:W-:-:S04]  /*4620*/  LOP3.LUT R43, R21, 0x80000000, R3, 0x48, !PT ;  /* 0x80000000152b7812 */ /* 0x000fc800078e4803 */
[----:B------:R-:W-:-:S07]  /*4630*/  LOP3.LUT R23, R43, R23, RZ, 0xfc, !PT ;  /* 0x000000172b177212 */ /* 0x000fce00078efcff */
[----:B------:R-:W-:Y:S05]  /*4640*/  @!P3 BRA `(.L_x_48) ;  /* 0x00000000007cb947 */ /* 0x000fea0003800000 */
[----:B------:R-:W-:Y:S01]  /*4650*/  IMAD.MOV R3, RZ, RZ, -R57 ;  /* 0x000000ffff037224 */ /* 0x000fe200078e0a39 */
[----:B------:R-:W-:Y:S01]  /*4660*/  DMUL.RP R22, R50, R22 ;  /* 0x0000001632167228 */ /* 0x000fe20000008000 */
[----:B------:R-:W-:-:S06]  /*4670*/  IMAD.MOV.U32 R2, RZ, RZ, RZ ;  /* 0x000000ffff027224 */ /* 0x000fcc00078e00ff */
[----:B------:R-:W-:-:S03]  /*4680*/  DFMA R2, R48, -R2, R50 ;  /* 0x800000023002722b */ /* 0x000fc60000000032 */
[----:B------:R-:W-:-:S03]  /*4690*/  LOP3.LUT R43, R23, R43, RZ, 0x3c, !PT ;  /* 0x0000002b172b7212 */ /* 0x000fc600078e3cff */
[----:B------:R-:W-:-:S04]  /*46a0*/  IADD3 R2, PT, PT, -R57, -0x43300000, RZ ;  /* 0xbcd0000039027810 */ /* 0x000fc80007ffe1ff */
[----:B------:R-:W-:-:S04]  /*46b0*/  FSETP.NEU.AND P3, PT, |R3|, R2, PT ;  /* 0x000000020300720b */ /* 0x000fc80003f6d200 */
[----:B------:R-:W-:Y:S02]  /*46c0*/  FSEL R48, R22, R48, !P3 ;  /* 0x0000003016307208 */ /* 0x000fe40005800000 */
[----:B------:R-:W-:Y:S01]  /*46d0*/  FSEL R49, R43, R49, !P3 ;  /* 0x000000312b317208 */ /* 0x000fe20005800000 */
[----:B------:R-:W-:Y:S06]  /*46e0*/  BRA `(.L_x_48) ;  /* 0x0000000000547947 */ /* 0x000fec0003800000 */
.L_x_47:
[----:B------:R-:W-:-:S14]  /*46f0*/  DSETP.NAN.AND P3, PT, R22, R22, PT ;  /* 0x000000161600722a */ /* 0x000fdc0003f68000 */
[----:B------:R-:W-:Y:S05]  /*4700*/  @P3 BRA `(.L_x_49) ;  /* 0x0000000000443947 */ /* 0x000fea0003800000 */
[----:B------:R-:W-:-:S14]  /*4710*/  DSETP.NAN.AND P3, PT, R2, R2, PT ;  /* 0x000000020200722a */ /* 0x000fdc0003f68000 */
[----:B------:R-:W-:Y:S05]  /*4720*/  @P3 BRA `(.L_x_50) ;  /* 0x0000000000303947 */ /* 0x000fea0003800000 */
[----:B------:R-:W-:Y:S01]  /*4730*/  ISETP.NE.AND P3, PT, R62, R43, PT ;  /* 0x0000002b3e00720c */ /* 0x000fe20003f65270 */
[----:B------:R-:W-:Y:S02]  /*4740*/  IMAD.MOV.U32 R48, RZ, RZ, 0x0 ;  /* 0x00000000ff307424 */ /* 0x000fe400078e00ff */
[----:B------:R-:W-:-:S10]  /*4750*/  IMAD.MOV.U32 R49, RZ, RZ, -0x80000 ;  /* 0xfff80000ff317424 */ /* 0x000fd400078e00ff */
[----:B------:R-:W-:Y:S05]  /*4760*/  @!P3 BRA `(.L_x_48) ;  /* 0x000000000034b947 */ /* 0x000fea0003800000 */
[----:B------:R-:W-:Y:S02]  /*4770*/  ISETP.NE.AND P3, PT, R62, 0x7ff00000, PT ;  /* 0x7ff000003e00780c */ /* 0x000fe40003f65270 */
[----:B------:R-:W-:Y:S02]  /*4780*/  LOP3.LUT R49, R23, 0x80000000, R3, 0x48, !PT ;  /* 0x8000000017317812 */ /* 0x000fe400078e4803 */
[----:B------:R-:W-:-:S13]  /*4790*/  ISETP.EQ.OR P3, PT, R43, RZ, !P3 ;  /* 0x000000ff2b00720c */ /* 0x000fda0005f62670 */
[----:B------:R-:W-:Y:S01]  /*47a0*/  @P3 LOP3.LUT R2, R49, 0x7ff00000, RZ, 0xfc, !PT ;  /* 0x7ff0000031023812 */ /* 0x000fe200078efcff */
[----:B------:R-:W-:Y:S02]  /*47b0*/  @!P3 IMAD.MOV.U32 R48, RZ, RZ, RZ ;  /* 0x000000ffff30b224 */ /* 0x000fe400078e00ff */
[----:B------:R-:W-:Y:S02]  /*47c0*/  @P3 IMAD.MOV.U32 R48, RZ, RZ, RZ ;  /* 0x000000ffff303224 */ /* 0x000fe400078e00ff */
[----:B------:R-:W-:Y:S01]  /*47d0*/  @P3 IMAD.MOV.U32 R49, RZ, RZ, R2 ;  /* 0x000000ffff313224 */ /* 0x000fe200078e0002 */
[----:B------:R-:W-:Y:S06]  /*47e0*/  BRA `(.L_x_48) ;  /* 0x0000000000147947 */ /* 0x000fec0003800000 */
.L_x_50:
[----:B------:R-:W-:Y:S01]  /*47f0*/  LOP3.LUT R49, R3, 0x80000, RZ, 0xfc, !PT ;  /* 0x0008000003317812 */ /* 0x000fe200078efcff */
[----:B------:R-:W-:Y:S01]  /*4800*/  IMAD.MOV.U32 R48, RZ, RZ, R2 ;  /* 0x000000ffff307224 */ /* 0x000fe200078e0002 */
[----:B------:R-:W-:Y:S06]  /*4810*/  BRA `(.L_x_48) ;  /* 0x0000000000087947 */ /* 0x000fec0003800000 */
.L_x_49:
[----:B------:R-:W-:Y:S01]  /*4820*/  LOP3.LUT R49, R23, 0x80000, RZ, 0xfc, !PT ;  /* 0x0008000017317812 */ /* 0x000fe200078efcff */
[----:B------:R-:W-:-:S07]  /*4830*/  IMAD.MOV.U32 R48, RZ, RZ, R22 ;  /* 0x000000ffff307224 */ /* 0x000fce00078e0016 */
.L_x_48:
[----:B------:R-:W-:Y:S05]  /*4840*/  BSYNC.RECONVERGENT B4 ;  /* 0x0000000000047941 */ /* 0x000fea0003800200 */
.L_x_46:
[----:B------:R-:W-:Y:S02]  /*4850*/  IMAD.MOV.U32 R57, RZ, RZ, 0x0 ;  /* 0x00000000ff397424 */ /* 0x000fe400078e00ff */
[----:B------:R-:W-:Y:S02]  /*4860*/  IMAD.MOV.U32 R2, RZ, RZ, R48 ;  /* 0x000000ffff027224 */ /* 0x000fe400078e0030 */
[----:B------:R-:W-:Y:S01]  /*4870*/  IMAD.MOV.U32 R3, RZ, RZ, R49 ;  /* 0x000000ffff037224 */ /* 0x000fe200078e0031 */
[----:B------:R-:W-:Y:S06]  /*4880*/  RET.REL.NODEC R56 `(_Z11ass_A_exactddP11coordinatesPdiPiS1_S1_) ;  /* 0xffffffb438dc7950 */ /* 0x000fec0003c3ffff */
.L_x_51:
[----:B------:R-:W-:-:S00]  /*4890*/  BRA `(.L_x_51) ;  /* 0xfffffffc00fc7947 */ /* 0x000fc0000383ffff */
[----:B------:R-:W-:-:S00]  /*48a0*/  NOP ;  /* 0x0000000000007918 */ /* 0x000fc00000000000 */
        /* <DEDUP_REMOVED lines=13> */
.L_x_84:


//--------------------- .text._Z5ass_APdPiS0_ddiiiiii --------------------------
	.section	.text._Z5ass_APdPiS0_ddiiiiii,"ax",@progbits
	.align	128
        .global         _Z5ass_APdPiS0_ddiiiiii
        .type           _Z5ass_APdPiS0_ddiiiiii,@function
        .size           _Z5ass_APdPiS0_ddiiiiii,(.L_x_87 - _Z5ass_APdPiS0_ddiiiiii)
        .other          _Z5ass_APdPiS0_ddiiiiii,@"STO_CUDA_ENTRY STV_DEFAULT"
_Z5ass_APdPiS0_ddiiiiii:
.text._Z5ass_APdPiS0_ddiiiiii:
[----:B------:R-:W-:Y:S01]  /*0000*/  LDC R1, c[0x0][0x37c] ;  /* 0x0000df00ff017b82 */ /* 0x000fe20000000800 */
[----:B------:R-:W0:Y:S07]  /*0010*/  S2R R7, SR_CTAID.Y ;  /* 0x0000000000077919 */ /* 0x000e2e0000002600 */
[----:B------:R-:W0:Y:S01]  /*0020*/  S2UR UR6, SR_CTAID.X ;  /* 0x00000000000679c3 */ /* 0x000e220000002500 */
[----:B------:R-:W1:Y:S07]  /*0030*/  LDCU.64 UR4, c[0x0][0x358] ;  /* 0x00006b00ff0477ac */ /* 0x000e6e0008000a00 */
[----:B------:R-:W0:Y:S08]  /*0040*/  LDC R8, c[0x0][0x3ac] ;  /* 0x0000eb00ff087b82 */ /* 0x000e300000000800 */
[----:B------:R-:W2:Y:S01]  /*0050*/  LDC.64 R2, c[0x0][0x390] ;  /* 0x0000e400ff027b82 */ /* 0x000ea20000000a00 */
[----:B0-----:R-:W-:Y:S01]  /*0060*/  IMAD R7, R7, R8, UR6 ;  /* 0x0000000607077e24 */ /* 0x001fe2000f8e0208 */
[----:B------:R-:W0:Y:S03]  /*0070*/  LDCU UR6, c[0x0][0x3b4] ;  /* 0x00007680ff0677ac */ /* 0x000e260008000800 */
[----:B--2---:R-:W-:-:S06]  /*0080*/  IMAD.WIDE R2, R7, 0x4, R2 ;  /* 0x0000000407027825 */ /* 0x004fcc00078e0202 */
[----:B-1----:R-:W0:Y:S01]  /*0090*/  LDG.E R2, desc[UR4][R2.64] ;  /* 0x0000000402027981 */ /* 0x002e22000c1e1900 */
[----:B------:R-:W-:Y:S01]  /*00a0*/  BAR.SYNC.DEFER_BLOCKING 0x0 ;  /* 0x0000000000007b1d */ /* 0x000fe20000010000 */
[----:B0-----:R-:W-:-:S13]  /*00b0*/  ISETP.NE.AND P0, PT, R2, UR6, PT ;  /* 0x0000000602007c0c */ /* 0x001fda000bf05270 */
[----:B------:R-:W-:Y:S05]  /*00c0*/  @P0 EXIT ;  /* 0x000000000000094d */ /* 0x000fea0003800000 */
[----:B------:R-:W0:Y:S01]  /*00d0*/  S2R R2, SR_TID.X ;  /* 0x0000000000027919 */ /* 0x000e220000002100 */
[----:B------:R-:W1:Y:S01]  /*00e0*/  LDC.64 R4, c[0x0][0x388] ;  /* 0x0000e200ff047b82 */ /* 0x000e620000000a00 */
[----:B------:R-:W2:Y:S07]  /*00f0*/  S2R R0, SR_TID.Y ;  /* 0x0000000000007919 */ /* 0x000eae0000002200 */
[----:B------:R-:W3:Y:S01]  /*0100*/  LDC R9, c[0x0][0x3b0] ;  /* 0x0000ec00ff097b82 */ /* 0x000ee20000000800 */
[----:B0-----:R-:W-:-:S02]  /*0110*/  LEA R3, R7, R2, 0x2 ;  /* 0x0000000207037211 */ /* 0x001fc400078e10ff */
[----:B--2---:R-:W-:-:S03]  /*0120*/  LEA R7, R7, R0, 0x2 ;  /* 0x0000000007077211 */ /* 0x004fc600078e10ff */
[----:B-1----:R-:W-:-:S04]  /*0130*/  IMAD.WIDE R2, R3, 0x4, R4 ;  /* 0x0000000403027825 */ /* 0x002fc800078e0204 */
[----:B------:R-:W-:Y:S02]  /*0140*/  IMAD.WIDE R4, R7, 0x4, R4 ;  /* 0x0000000407047825 */ /* 0x000fe400078e0204 */
[----:B------:R-:W2:Y:S01]  /*0150*/  LDG.E R2, desc[UR4][R2.64] ;  /* 0x0000000402027981 */ /* 0x000ea2000c1e1900 */
[----:B------:R-:W0:Y:S03]  /*0160*/  LDC.64 R6, c[0x0][0x380] ;  /* 0x0000e000ff067b82 */ /* 0x000e260000000a00 */
[----:B------:R-:W4:Y:S01]  /*0170*/  LDG.E R4, desc[UR4][R4.64] ;  /* 0x0000000404047981 */ /* 0x000f22000c1e1900 */
[----:B---3--:R-:W-:Y:S02]  /*0180*/  IMAD R0, R8, R9, R8 ;  /* 0x0000000908007224 */ /* 0x008fe400078e0208 */
[----:B------:R-:W-:-:S03]  /*0190*/  HFMA2 R8, -RZ, RZ, 0, 0 ;  /* 0x00000000ff087431 */ /* 0x000fc600000001ff */
[----:B------:R-:W-:-:S05]  /*01a0*/  IADD3 R9, PT, PT, R0, R9, RZ ;  /* 0x0000000900097210 */ /* 0x000fca0007ffe0ff */
[----:B--2---:R-:W-:-:S05]  /*01b0*/  IMAD R9, R2, R9, R2 ;  /* 0x0000000902097224 */ /* 0x004fca00078e0202 */
[----:B----4-:R-:W-:Y:S02]  /*01c0*/  IADD3 R11, PT, PT, R4, R9, RZ ;  /* 0x00000009040b7210 */ /* 0x010fe40007ffe0ff */
[----:B------:R-:W-:-:S03]  /*01d0*/  MOV R9, 0x7ff80000 ;  /* 0x7ff8000000097802 */ /* 0x000fc60000000f00 */
[----:B0-----:R-:W-:-:S05]  /*01e0*/  IMAD.WIDE R6, R11, 0x8, R6 ;  /* 0x000000080b067825 */ /* 0x001fca00078e0206 */
[----:B------:R-:W-:Y:S01]  /*01f0*/  STG.E.64 desc[UR4][R6.64], R8 ;  /* 0x0000000806007986 */ /* 0x000fe2000c101b04 */
[----:B------:R-:W-:Y:S05]  /*0200*/  EXIT ;  /* 0x000000000000794d */ /* 0x000fea0003800000 */
.L_x_52:
        /* <DEDUP_REMOVED lines=15> */
.L_x_87:


//--------------------- .text._Z14BernBinomCoeffPdi --------------------------
	.section	.text._Z14BernBinomCoeffPdi,"ax",@progbits
	.align	128
        .global         _Z14BernBinomCoeffPdi
        .type           _Z14BernBinomCoeffPdi,@function
        .size           _Z14BernBinomCoeffPdi,(.L_x_85 - _Z14BernBinomCoeffPdi)
        .other          _Z14BernBinomCoeffPdi,@"STO_CUDA_ENTRY STV_DEFAULT"
_Z14BernBinomCoeffPdi:
.text._Z14BernBinomCoeffPdi:
[----:B------:R-:W-:Y:S01]  /*0000*/  LDC R1, c[0x0][0x37c] ;  /* 0x0000df00ff017b82 */ /* 0x000fe20000000800 */
[----:B------:R-:W0:Y:S01]  /*0010*/  S2R R5, SR_TID.X ;  /* 0x0000000000057919 */ /* 0x000e220000002100 */
[----:B------:R-:W-:Y:S01]  /*0020*/  BSSY.RECONVERGENT B0, `(.L_x_53) ;  /* 0x000008a000007945 */ /* 0x000fe20003800200 */
[----:B------:R-:W-:Y:S01]  /*0030*/  IMAD.MOV.U32 R2, RZ, RZ, 0x1 ;  /* 0x00000001ff027424 */ /* 0x000fe200078e00ff */
[----:B------:R-:W1:Y:S01]  /*0040*/  S2R R0, SR_TID.Y ;  /* 0x0000000000007919 */ /* 0x000e620000002200 */
[----:B0-----:R-:W-:-:S13]  /*0050*/  ISETP.NE.AND P0, PT, R5, RZ, PT ;  /* 0x000000ff0500720c */ /* 0x001fda0003f05270 */
[----:B-1----:R-:W-:Y:S05]  /*0060*/  @!P0 BRA `(.L_x_54) ;  /* 0x0000000800148947 */ /* 0x002fea0003800000 */
[----:B------:R-:W0:Y:S01]  /*0070*/  LDCU UR4, c[0x0][0x388] ;  /* 0x00007100ff0477ac */ /* 0x000e220008000800 */
[C---:B------:R-:W-:Y:S01]  /*0080*/  ISETP.GE.U32.AND P0, PT, R5.reuse, 0x4, PT ;  /* 0x000000040500780c */ /* 0x040fe20003f06070 */
[----:B------:R-:W-:Y:S01]  /*0090*/  BSSY.RECONVERGENT B1, `(.L_x_55) ;  /* 0x0000067000017945 */ /* 0x000fe20003800200 */
[----:B------:R-:W-:Y:S01]  /*00a0*/  HFMA2 R2, -RZ, RZ, 0, 5.9604644775390625e-08 ;  /* 0x00000001ff027431 */ /* 0x000fe200000001ff */
[----:B------:R-:W-:Y:S01]  /*00b0*/  LOP3.LUT R3, R5, 0x3, RZ, 0xc0, !PT ;  /* 0x0000000305037812 */ /* 0x000fe200078ec0ff */
[----:B------:R-:W-:Y:S02]  /*00c0*/  IMAD.MOV.U32 R4, RZ, RZ, 0x1 ;  /* 0x00000001ff047424 */ /* 0x000fe400078e00ff */
[----:B0-----:R-:W-:-:S07]  /*00d0*/  IMAD.U32 R9, RZ, RZ, UR4 ;  /* 0x00000004ff097e24 */ /* 0x001fce000f8e00ff */
[----:B------:R-:W-:Y:S05]  /*00e0*/  @!P0 BRA `(.L_x_56) ;  /* 0x0000000400848947 */ /* 0x000fea0003800000 */
[----:B------:R-:W0:Y:S01]  /*00f0*/  LDCU UR4, c[0x0][0x388] ;  /* 0x00007100ff0477ac */ /* 0x000e220008000800 */
[----:B------:R-:W-:Y:S01]  /*0100*/  LOP3.LUT R6, R5, 0x3fc, RZ, 0xc0, !PT ;  /* 0x000003fc05067812 */ /* 0x000fe200078ec0ff */
[----:B------:R-:W-:Y:S01]  /*0110*/  BSSY.RECONVERGENT B2, `(.L_x_57) ;  /* 0x000005c000027945 */ /* 0x000fe20003800200 */
[----:B------:R-:W-:Y:S01]  /*0120*/  IMAD.MOV.U32 R2, RZ, RZ, 0x1 ;  /* 0x00000001ff027424 */ /* 0x000fe200078e00ff */
[----:B------:R-:W-:Y:S02]  /*0130*/  MOV R4, 0x2 ;  /* 0x0000000200047802 */ /* 0x000fe40000000f00 */
[----:B------:R-:W-:Y:S01]  /*0140*/  IMAD.MOV R6, RZ, RZ, -R6 ;  /* 0x000000ffff067224 */ /* 0x000fe200078e0a06 */
[----:B0-----:R-:W-:-:S06]  /*0150*/  UIADD3 UR4, UPT, UPT, UR4, -0x1, URZ ;  /* 0xffffffff04047890 */ /* 0x001fcc000fffe0ff */
[----:B------:R-:W-:-:S07]  /*0160*/  IMAD.U32 R7, RZ, RZ, UR4 ;  /* 0x00000004ff077e24 */ /* 0x000fce000f8e00ff */
.L_x_58:
[----:B------:R-:W-:Y:S01]  /*0170*/  IADD3 R10, PT, PT, R4, -0x1, RZ ;  /* 0xffffffff040a7810 */ /* 0x000fe20007ffe0ff */
[----:B------:R-:W0:Y:S01]  /*0180*/  I2F.U32.RP R13, R4 ;  /* 0x00000004000d7306 */ /* 0x000e220000209000 */
[----:B------:R-:W-:Y:S02]  /*0190*/  VIADD R6, R6, 0x4 ;  /* 0x0000000406067836 */ /* 0x000fe40000000000 */
[----:B------:R-:W-:Y:S01]  /*01a0*/  ISETP.NE.U32.AND P2, PT, R10, RZ, PT ;  /* 0x000000ff0a00720c */ /* 0x000fe20003f45070 */
[----:B------:R-:W-:-:S04]  /*01b0*/  IMAD.MOV R15, RZ, RZ, -R10 ;  /* 0x000000ffff0f7224 */ /* 0x000fc800078e0a0a */
[----:B------:R-:W1:Y:S08]  /*01c0*/  I2F.U32.RP R11, R10 ;  /* 0x0000000a000b7306 */ /* 0x000e700000209000 */
[----:B0-----:R-:W-:Y:S08]  /*01d0*/  MUFU.RCP R13, R13 ;  /* 0x0000000d000d7308 */ /* 0x001ff00000001000 */
[----:B-1----:R-:W0:Y:S02]  /*01e0*/  MUFU.RCP R11, R11 ;  /* 0x0000000b000b7308 */ /* 0x002e240000001000 */
[----:B0-----:R-:W-:-:S06]  /*01f0*/  VIADD R8, R11, 0xffffffe ;  /* 0x0ffffffe0b087836 */ /* 0x001fcc0000000000 */
[----:B------:R0:W1:Y:S02]  /*0200*/  F2I.FTZ.U32.TRUNC.NTZ R9, R8 ;  /* 0x0000000800097305 */ /* 0x000064000021f000 */
[----:B0-----:R-:W-:Y:S01]  /*0210*/  MOV R8, RZ ;  /* 0x000000ff00087202 */ /* 0x001fe20000000f00 */
[----:B-1----:R-:W-:-:S04]  /*0220*/  IMAD R15, R15, R9, RZ ;  /* 0x000000090f0f7224 */ /* 0x002fc800078e02ff */
[----:B------:R-:W-:-:S04]  /*0230*/  IMAD.HI.U32 R12, R9, R15, R8 ;  /* 0x0000000f090c7227 */ /* 0x000fc800078e0008 */
[----:B------:R-:W-:Y:S02]  /*0240*/  IMAD R9, R7, R2, R2 ;  /* 0x0000000207097224 */ /* 0x000fe400078e0202 */
[----:B------:R-:W-:Y:S02]  /*0250*/  VIADD R8, R13, 0xffffffe ;  /* 0x0ffffffe0d087836 */ /* 0x000fe40000000000 */
[----:B------:R-:W-:-:S04]  /*0260*/  IMAD.HI.U32 R12, R12, R9, RZ ;  /* 0x000000090c0c7227 */ /* 0x000fc800078e00ff */
[----:B------:R-:W-:Y:S02]  /*0270*/  IMAD.MOV R11, RZ, RZ, -R12 ;  /* 0x000000ffff0b7224 */ /* 0x000fe400078e0a0c */
[----:B------:R-:W-:Y:S02]  /*0280*/  VIADD R2, R4, 0x1 ;  /* 0x0000000104027836 */ /* 0x000fe40000000000 */
[----:B------:R-:W-:Y:S02]  /*0290*/  IMAD R11, R10, R11, R9 ;  /* 0x0000000b0a0b7224 */ /* 0x000fe400078e0209 */
[----:B------:R0:W1:Y:S01]  /*02a0*/  F2I.FTZ.U32.TRUNC.NTZ R9, R8 ;  /* 0x0000000800097305 */ /* 0x000062000021f000 */
[----:B------:R-:W-:Y:S02]  /*02b0*/  IADD3 R15, PT, PT, RZ, -R2, RZ ;  /* 0x80000002ff0f7210 */ /* 0x000fe40007ffe0ff */
[----:B------:R-:W-:-:S05]  /*02c0*/  ISETP.GE.U32.AND P0, PT, R11, R10, PT ;  /* 0x0000000a0b00720c */ /* 0x000fca0003f06070 */
[----:B------:R-:W2:Y:S01]  /*02d0*/  I2F.U32.RP R13, R2 ;  /* 0x00000002000d7306 */ /* 0x000ea20000209000 */
[----:B0-----:R-:W-:-:S07]  /*02e0*/  IMAD.MOV.U32 R8, RZ, RZ, RZ ;  /* 0x000000ffff087224 */ /* 0x001fce00078e00ff */
[----:B------:R-:W-:Y:S01]  /*02f0*/  @P0 IADD3 R11, PT, PT, -R10, R11, RZ ;  /* 0x0000000b0a0b0210 */ /* 0x000fe20007ffe1ff */
[----:B------:R-:W-:-:S03]  /*0300*/  @P0 VIADD R12, R12, 0x1 ;  /* 0x000000010c0c0836 */ /* 0x000fc60000000000 */
[----:B------:R-:W-:Y:S01]  /*0310*/  ISETP.GE.U32.AND P1, PT, R11, R10, PT ;  /* 0x0000000a0b00720c */ /* 0x000fe20003f26070 */
[----:B-1----:R-:W-:Y:S01]  /*0320*/  IMAD.MOV R11, RZ, RZ, -R9 ;  /* 0x000000ffff0b7224 */ /* 0x002fe200078e0a09 */
[----:B--2---:R-:W0:Y:S03]  /*0330*/  MUFU.RCP R13, R13 ;  /* 0x0000000d000d7308 */ /* 0x004e260000001000 */
[----:B------:R-:W-:-:S04]  /*0340*/  IMAD R11, R11, R4, RZ ;  /* 0x000000040b0b7224 */ /* 0x000fc800078e02ff */
[----:B------:R-:W-:-:S04]  /*0350*/  IMAD.HI.U32 R8, R9, R11, R8 ;  /* 0x0000000b09087227 */ /* 0x000fc800078e0008 */
[----:B------:R-:W-:Y:S02]  /*0360*/  @P1 IADD3 R12, PT, PT, R12, 0x1, RZ ;  /* 0x000000010c0c1810 */ /* 0x000fe40007ffe0ff */
[----:B------:R-:W-:Y:S02]  /*0370*/  @!P2 LOP3.LUT R12, RZ, R10, RZ, 0x33, !PT ;  /* 0x0000000aff0ca212 */ /* 0x000fe400078e33ff */
[----:B------:R-:W-:-:S03]  /*0380*/  ISETP.NE.U32.AND P2, PT, R4, RZ, PT ;  /* 0x000000ff0400720c */ /* 0x000fc60003f45070 */
[----:B------:R-:W-:Y:S02]  /*0390*/  IMAD R9, R12, R7, RZ ;  /* 0x000000070c097224 */ /* 0x000fe400078e02ff */
[----:B0-----:R-:W-:Y:S02]  /*03a0*/  VIADD R10, R13, 0xffffffe ;  /* 0x0ffffffe0d0a7836 */ /* 0x001fe40000000000 */
[----:B------:R-:W-:Y:S02]  /*03b0*/  IMAD.HI.U32 R12, R8, R9, RZ ;  /* 0x00000009080c7227 */ /* 0x000fe400078e00ff */
[----:B------:R0:W1:Y:S03]  /*03c0*/  F2I.FTZ.U32.TRUNC.NTZ R11, R10 ;  /* 0x0000000a000b7305 */ /* 0x000066000021f000 */
[----:B------:R-:W-:-:S05]  /*03d0*/  IADD3 R8, PT, PT, -R12, RZ, RZ ;  /* 0x000000ff0c087210 */ /* 0x000fca0007ffe1ff */
[C---:B------:R-:W-:Y:S02]  /*03e0*/  IMAD R9, R4.reuse, R8, R9 ;  /* 0x0000000804097224 */ /* 0x040fe400078e0209 */
[----:B0-----:R-:W-:Y:S02]  /*03f0*/  IMAD.MOV.U32 R10, RZ, RZ, RZ ;  /* 0x000000ffff0a7224 */ /* 0x001fe400078e00ff */
[----:B------:R-:W-:Y:S01]  /*0400*/  VIADD R8, R4, 0x2 ;  /* 0x0000000204087836 */ /* 0x000fe20000000000 */
[----:B------:R-:W-:Y:S01]  /*0410*/  ISETP.GE.U32.AND P0, PT, R9, R4, PT ;  /* 0x000000040900720c */ /* 0x000fe20003f06070 */
[----:B-1----:R-:W-:-:S03]  /*0420*/  IMAD R13, R15, R11, RZ ;  /* 0x0000000b0f0d7224 */ /* 0x002fc600078e02ff */
[----:B------:R-:W-:Y:S01]  /*0430*/  IADD3 R15, PT, PT, RZ, -R8, RZ ;  /* 0x80000008ff0f7210 */ /* 0x000fe20007ffe0ff */
[----:B------:R-:W-:Y:S02]  /*0440*/  IMAD.HI.U32 R10, R11, R13, R10 ;  /* 0x0000000d0b0a7227 */ /* 0x000fe400078e000a */
[----:B------:R-:W0:Y:S06]  /*0450*/  I2F.U32.RP R13, R8 ;  /* 0x00000008000d7306 */ /* 0x000e2c0000209000 */
[----:B------:R-:W-:Y:S02]  /*0460*/  @P0 IMAD.IADD R9, R9, 0x1, -R4 ;  /* 0x0000000109090824 */ /* 0x000fe400078e0a04 */
[----:B------:R-:W-:-:S03]  /*0470*/  @P0 VIADD R12, R12, 0x1 ;  /* 0x000000010c0c0836 */ /* 0x000fc60000000000 */
[-C--:B------:R-:W-:Y:S02]  /*0480*/  ISETP.GE.U32.AND P1, PT, R9, R4.reuse, PT ;  /* 0x000000040900720c */ /* 0x080fe40003f26070 */
[----:B------:R-:W-:Y:S01]  /*0490*/  IADD3 R9, PT, PT, R7, -0x1, RZ ;  /* 0xffffffff07097810 */ /* 0x000fe20007ffe0ff */
[----:B0-----:R-:W0:Y:S10]  /*04a0*/  MUFU.RCP R13, R13 ;  /* 0x0000000d000d7308 */ /* 0x001e340000001000 */
[----:B------:R-:W-:Y:S01]  /*04b0*/  @P1 VIADD R12, R12, 0x1 ;  /* 0x000000010c0c1836 */ /* 0x000fe20000000000 */
[----:B------:R-:W-:Y:S01]  /*04c0*/  @!P2 LOP3.LUT R12, RZ, R4, RZ, 0x33, !PT ;  /* 0x00000004ff0ca212 */ /* 0x000fe200078e33ff */
[----:B------:R-:W-:Y:S01]  /*04d0*/  VIADD R4, R4, 0x4 ;  /* 0x0000000404047836 */ /* 0x000fe20000000000 */
[----:B------:R-:W-:-:S03]  /*04e0*/  ISETP.NE.U32.AND P2, PT, R2, RZ, PT ;  /* 0x000000ff0200720c */ /* 0x000fc60003f45070 */
[----:B------:R-:W-:-:S04]  /*04f0*/  IMAD R9, R9, R12, RZ ;  /* 0x0000000c09097224 */ /* 0x000fc800078e02ff */
[----:B------:R-:W-:-:S05]  /*0500*/  IMAD.HI.U32 R12, R10, R9, RZ ;  /* 0x000000090a0c7227 */ /* 0x000fca00078e00ff */
[----:B------:R-:W-:-:S05]  /*0510*/  IADD3 R10, PT, PT, -R12, RZ, RZ ;  /* 0x000000ff0c0a7210 */ /* 0x000fca0007ffe1ff */
[----:B------:R-:W-:Y:S02]  /*0520*/  IMAD R9, R2, R10, R9 ;  /* 0x0000000a02097224 */ /* 0x000fe400078e0209 */
[----:B0-----:R-:W-:-:S03]  /*0530*/  VIADD R10, R13, 0xffffffe ;  /* 0x0ffffffe0d0a7836 */ /* 0x001fc60000000000 */
[----:B------:R-:W-:Y:S01]  /*0540*/  ISETP.GE.U32.AND P0, PT, R9, R2, PT ;  /* 0x000000020900720c */ /* 0x000fe20003f06070 */
[----:B------:R0:W1:Y:S02]  /*0550*/  F2I.FTZ.U32.TRUNC.NTZ R11, R10 ;  /* 0x0000000a000b7305 */ /* 0x000064000021f000 */
[----:B0-----:R-:W-:-:S10]  /*0560*/  IMAD.MOV.U32 R10, RZ, RZ, RZ ;  /* 0x000000ffff0a7224 */ /* 0x001fd400078e00ff */
[----:B------:R-:W-:Y:S02]  /*0570*/  @P0 IMAD.IADD R9, R9, 0x1, -R2 ;  /* 0x0000000109090824 */ /* 0x000fe400078e0a02 */
[----:B------:R-:W-:Y:S02]  /*0580*/  @P0 VIADD R12, R12, 0x1 ;  /* 0x000000010c0c0836 */ /* 0x000fe40000000000 */
[----:B-1----:R-:W-:Y:S01]  /*0590*/  IMAD R13, R15, R11, RZ ;  /* 0x0000000b0f0d7224 */ /* 0x002fe200078e02ff */
[----:B------:R-:W-:Y:S02]  /*05a0*/  ISETP.GE.U32.AND P1, PT, R9, R2, PT ;  /* 0x000000020900720c */ /* 0x000fe40003f26070 */
[C---:B------:R-:W-:Y:S01]  /*05b0*/  IADD3 R9, PT, PT, R7.reuse, -0x2, RZ ;  /* 0xfffffffe07097810 */ /* 0x040fe20007ffe0ff */
[----:B------:R-:W-:-:S10]  /*05c0*/  VIADD R7, R7, 0xfffffffc ;  /* 0xfffffffc07077836 */ /* 0x000fd40000000000 */
[----:B------:R-:W-:Y:S01]  /*05d0*/  @P1 VIADD R12, R12, 0x1 ;  /* 0x000000010c0c1836 */ /* 0x000fe20000000000 */
[----:B------:R-:W-:Y:S01]  /*05e0*/  @!P2 LOP3.LUT R12, RZ, R2, RZ, 0x33, !PT ;  /* 0x00000002ff0ca212 */ /* 0x000fe200078e33ff */
[----:B------:R-:W-:Y:S01]  /*05f0*/  IMAD.HI.U32 R2, R11, R13, R10 ;  /* 0x0000000d0b027227 */ /* 0x000fe200078e000a */
[----:B------:R-:W-:-:S03]  /*0600*/  ISETP.NE.U32.AND P2, PT, R8, RZ, PT ;  /* 0x000000ff0800720c */ /* 0x000fc60003f45070 */
[----:B------:R-:W-:-:S04]  /*0610*/  IMAD R9, R9, R12, RZ ;  /* 0x0000000c09097224 */ /* 0x000fc800078e02ff */
[----:B------:R-:W-:-:S04]  /*0620*/  IMAD.HI.U32 R2, R2, R9, RZ ;  /* 0x0000000902027227 */ /* 0x000fc800078e00ff */
[----:B------:R-:W-:-:S04]  /*0630*/  IMAD.MOV R10, RZ, RZ, -R2 ;  /* 0x000000ffff0a7224 */ /* 0x000fc800078e0a02 */
[----:B------:R-:W-:-:S05]  /*0640*/  IMAD R9, R8, R10, R9 ;  /* 0x0000000a08097224 */ /* 0x000fca00078e0209 */
[----:B------:R-:W-:-:S13]  /*0650*/  ISETP.GE.U32.AND P0, PT, R9, R8, PT ;  /* 0x000000080900720c */ /* 0x000fda0003f06070 */
[----:B------:R-:W-:Y:S01]  /*0660*/  @P0 IADD3 R9, PT, PT, -R8, R9, RZ ;  /* 0x0000000908090210 */ /* 0x000fe20007ffe1ff */
[----:B------:R-:W-:Y:S01]  /*0670*/  @P0 VIADD R2, R2, 0x1 ;  /* 0x0000000102020836 */ /* 0x000fe20000000000 */
[----:B------:R-:W-:Y:S02]  /*0680*/  ISETP.NE.AND P0, PT, R6, RZ, PT ;  /* 0x000000ff0600720c */ /* 0x000fe40003f05270 */
[----:B------:R-:W-:-:S13]  /*0690*/  ISETP.GE.U32.AND P1, PT, R9, R8, PT ;  /* 0x000000080900720c */ /* 0x000fda0003f26070 */
[----:B------:R-:W-:Y:S02]  /*06a0*/  @P1 IADD3 R2, PT, PT, R2, 0x1, RZ ;  /* 0x0000000102021810 */ /* 0x000fe40007ffe0ff */
[----:B------:R-:W-:Y:S01]  /*06b0*/  @!P2 LOP3.LUT R2, RZ, R8, RZ, 0x33, !PT ;  /* 0x00000008ff02a212 */ /* 0x000fe200078e33ff */
[----:B------:R-:W-:Y:S06]  /*06c0*/  @P0 BRA `(.L_x_58) ;  /* 0xfffffff800a80947 */ /* 0x000fec000383ffff */
[----:B------:R-:W-:Y:S05]  /*06d0*/  BSYNC.RECONVERGENT B2 ;  /* 0x0000000000027941 */ /* 0x000fea0003800200 */
.L_x_57:
[----:B------:R-:W-:Y:S01]  /*06e0*/  IADD3 R4, PT, PT, R4, -0x1, RZ ;  /* 0xffffffff04047810 */ /* 0x000fe20007ffe0ff */
[----:B------:R-:W-:-:S07]  /*06f0*/  VIADD R9, R7, 0x1 ;  /* 0x0000000107097836 */ /* 0x000fce0000000000 */
.L_x_56:
[----:B------:R-:W-:Y:S05]  /*0700*/  BSYNC.RECONVERGENT B1 ;  /* 0x0000000000017941 */ /* 0x000fea0003800200 */
.L_x_55:
[----:B------:R-:W-:-:S13]  /*0710*/  ISETP.NE.AND P0, PT, R3, RZ, PT ;  /* 0x000000ff0300720c */ /* 0x000fda0003f05270 */
[----:B------:R-:W-:Y:S05]  /*0720*/  @!P0 BRA `(.L_x_54) ;  /* 0x0000000000648947 */ /* 0x000fea0003800000 */
[----:B------:R-:W-:-:S07]  /*0730*/  IMAD.MOV R3, RZ, RZ, -R3 ;  /* 0x000000ffff037224 */ /* 0x000fce00078e0a03 */
.L_x_59:
[----:B------:R-:W0:Y:S01]  /*0740*/  I2F.U32.RP R8, R4 ;  /* 0x0000000400087306 */ /* 0x000e220000209000 */
[----:B------:R-:W-:Y:S02]  /*0750*/  IADD3 R3, PT, PT, R3, 0x1, RZ ;  /* 0x0000000103037810 */ /* 0x000fe40007ffe0ff */
[----:B------:R-:W-:-:S05]  /*0760*/  ISETP.NE.U32.AND P2, PT, R4, RZ, PT ;  /* 0x000000ff0400720c */ /* 0x000fca0003f45070 */
[----:B0-----:R-:W0:Y:S02]  /*0770*/  MUFU.RCP R8, R8 ;  /* 0x0000000800087308 */ /* 0x001e240000001000 */
[----:B0-----:R-:W-:-:S06]  /*0780*/  IADD3 R6, PT, PT, R8, 0xffffffe, RZ ;  /* 0x0ffffffe08067810 */ /* 0x001fcc0007ffe0ff */
[----:B------:R0:W1:Y:S02]  /*0790*/  F2I.FTZ.U32.TRUNC.NTZ R7, R6 ;  /* 0x0000000600077305 */ /* 0x000064000021f000 */
[----:B0-----:R-:W-:Y:S02]  /*07a0*/  IMAD.MOV.U32 R6, RZ, RZ, RZ ;  /* 0x000000ffff067224 */ /* 0x001fe400078e00ff */
[----:B-1----:R-:W-:-:S04]  /*07b0*/  IMAD.MOV R11, RZ, RZ, -R7 ;  /* 0x000000ffff0b7224 */ /* 0x002fc800078e0a07 */
[----:B------:R-:W-:-:S04]  /*07c0*/  IMAD R11, R11, R4, RZ ;  /* 0x000000040b0b7224 */ /* 0x000fc800078e02ff */
[----:B------:R-:W-:-:S04]  /*07d0*/  IMAD.HI.U32 R10, R7, R11, R6 ;  /* 0x0000000b070a7227 */ /* 0x000fc800078e0006 */
[C---:B------:R-:W-:Y:S02]  /*07e0*/  IMAD R7, R9.reuse, R2, RZ ;  /* 0x0000000209077224 */ /* 0x040fe400078e02ff */
[----:B------:R-:W-:Y:S02]  /*07f0*/  VIADD R9, R9, 0xffffffff ;  /* 0xffffffff09097836 */ /* 0x000fe40000000000 */
[----:B------:R-:W-:-:S05]  /*0800*/  IMAD.HI.U32 R2, R10, R7, RZ ;  /* 0x000000070a027227 */ /* 0x000fca00078e00ff */
[----:B------:R-:W-:-:S05]  /*0810*/  IADD3 R10, PT, PT, -R2, RZ, RZ ;  /* 0x000000ff020a7210 */ /* 0x000fca0007ffe1ff */
[----:B------:R-:W-:-:S05]  /*0820*/  IMAD R7, R4, R10, R7 ;  /* 0x0000000a04077224 */ /* 0x000fca00078e0207 */
[----:B------:R-:W-:-:S13]  /*0830*/  ISETP.GE.U32.AND P0, PT, R7, R4, PT ;  /* 0x000000040700720c */ /* 0x000fda0003f06070 */
[----:B------:R-:W-:Y:S02]  /*0840*/  @P0 IMAD.IADD R7, R7, 0x1, -R4 ;  /* 0x0000000107070824 */ /* 0x000fe400078e0a04 */
[----:B------:R-:W-:Y:S01]  /*0850*/  @P0 VIADD R2, R2, 0x1 ;  /* 0x0000000102020836 */ /* 0x000fe20000000000 */
[----:B------:R-:W-:Y:S02]  /*0860*/  ISETP.NE.AND P0, PT, R3, RZ, PT ;  /* 0x000000ff0300720c */ /* 0x000fe40003f05270 */
[----:B------:R-:W-:-:S13]  /*0870*/  ISETP.GE.U32.AND P1, PT, R7, R4, PT ;  /* 0x000000040700720c */ /* 0x000fda0003f26070 */
[----:B------:R-:W-:Y:S01]  /*0880*/  @P1 VIADD R2, R2, 0x1 ;  /* 0x0000000102021836 */ /* 0x000fe20000000000 */
[----:B------:R-:W-:Y:S02]  /*0890*/  @!P2 LOP3.LUT R2, RZ, R4, RZ, 0x33, !PT ;  /* 0x00000004ff02a212 */ /* 0x000fe400078e33ff */
[----:B------:R-:W-:Y:S01]  /*08a0*/  IADD3 R4, PT, PT, R4, 0x1, RZ ;  /* 0x0000000104047810 */ /* 0x000fe20007ffe0ff */
[----:B------:R-:W-:Y:S06]  /*08b0*/  @P0 BRA `(.L_x_59) ;  /* 0xfffffffc00a00947 */ /* 0x000fec000383ffff */
.L_x_54:
[----:B------:R-:W-:Y:S05]  /*08c0*/  BSYNC.RECONVERGENT B0 ;  /* 0x0000000000007941 */ /* 0x000fea0003800200 */
.L_x_53:
[----:B------:R-:W-:Y:S01]  /*08d0*/  ISETP.NE.AND P0, PT, R0, RZ, PT ;  /* 0x000000ff0000720c */ /* 0x000fe20003f05270 */
[----:B------:R-:W-:Y:S01]  /*08e0*/  BSSY.RECONVERGENT B0, `(.L_x_60) ;  /* 0x0000088000007945 */ /* 0x000fe20003800200 */
[----:B------:R-:W-:-:S11]  /*08f0*/  IMAD.MOV.U32 R3, RZ, RZ, 0x1 ;  /* 0x00000001ff037424 */ /* 0x000fd600078e00ff */
[----:B------:R-:W-:Y:S05]  /*0900*/  @!P0 BRA `(.L_x_61) ;  /* 0x0000000800148947 */ /* 0x000fea0003800000 */
        /* <DEDUP_REMOVED lines=16> */
.L_x_65:
[----:B------:R-:W-:Y:S01]  /*0a10*/  IADD3 R9, PT, PT, R6, -0x1, RZ ;  /* 0xffffffff06097810 */ /* 0x000fe20007ffe0ff */
[----:B------:R-:W0:Y:S01]  /*0a20*/  I2F.U32.RP R14, R6 ;  /* 0x00000006000e7306 */ /* 0x000e220000209000 */
[----:B------:R-:W-:Y:S01]  /*0a30*/  MOV R10, RZ ;  /* 0x000000ff000a7202 */ /* 0x000fe20000000f00 */
[----:B------:R-:W-:Y:S01]  /*0a40*/  VIADD R7, R7, 0x4 ;  /* 0x0000000407077836 */ /* 0x000fe20000000000 */
[----:B------:R-:W-:Y:S01]  /*0a50*/  ISETP.NE.U32.AND P2, PT, R9, RZ, PT ;  /* 0x000000ff0900720c */ /* 0x000fe20003f45070 */
[----:B------:R-:W-:-:S04]  /*0a60*/  IMAD.MOV R13, RZ, RZ, -R9 ;  /* 0x000000ffff0d7224 */ /* 0x000fc800078e0a09 */
[----:B------:R-:W1:Y:S08]  /*0a70*/  I2F.U32.RP R12, R9 ;  /* 0x00000009000c7306 */ /* 0x000e700000209000 */
[----:B0-----:R-:W-:Y:S08]  /*0a80*/  MUFU.RCP R14, R14 ;  /* 0x0000000e000e7308 */ /* 0x001ff00000001000 */
[----:B-1----:R-:W0:Y:S02]  /*0a90*/  MUFU.RCP R12, R12 ;  /* 0x0000000c000c7308 */ /* 0x002e240000001000 */
[----:B0-----:R-:W-:Y:S01]  /*0aa0*/  VIADD R11, R12, 0xffffffe ;  /* 0x0ffffffe0c0b7836 */ /* 0x001fe20000000000 */
[----:B------:R-:W-:-:S05]  /*0ab0*/  IADD3 R12, PT, PT, R8, -0x1, RZ ;  /* 0xffffffff080c7810 */ /* 0x000fca0007ffe0ff */
[----:B------:R-:W0:Y:S02]  /*0ac0*/  F2I.FTZ.U32.TRUNC.NTZ R11, R11 ;  /* 0x0000000b000b7305 */ /* 0x000e24000021f000 */
[----:B0-----:R-:W-:-:S04]  /*0ad0*/  IMAD R13, R13, R11, RZ ;  /* 0x0000000b0d0d7224 */ /* 0x001fc800078e02ff */
[----:B------:R-:W-:-:S04]  /*0ae0*/  IMAD.HI.U32 R13, R11, R13, R10 ;  /* 0x0000000d0b0d7227 */ /* 0x000fc800078e000a */
[----:B------:R-:W-:Y:S02]  /*0af0*/  IMAD R10, R8, R3, R3 ;  /* 0x00000003080a7224 */ /* 0x000fe400078e0203 */
[----:B------:R-:W-:Y:S02]  /*0b00*/  VIADD R11, R14, 0xffffffe ;  /* 0x0ffffffe0e0b7836 */ /* 0x000fe40000000000 */
[----:B------:R-:W-:-:S04]  /*0b10*/  IMAD.HI.U32 R13, R13, R10, RZ ;  /* 0x0000000a0d0d7227 */ /* 0x000fc800078e00ff */
[----:B------:R-:W-:Y:S01]  /*0b20*/  IMAD.MOV R3, RZ, RZ, -R13 ;  /* 0x000000ffff037224 */ /* 0x000fe200078e0a0d */
[----:B------:R-:W0:Y:S03]  /*0b30*/  F2I.FTZ.U32.TRUNC.NTZ R11, R11 ;  /* 0x0000000b000b7305 */ /* 0x000e26000021f000 */
[----:B------:R-:W-:Y:S02]  /*0b40*/  IMAD R10, R9, R3, R10 ;  /* 0x00000003090a7224 */ /* 0x000fe400078e020a */
[----:B------:R-:W-:-:S03]  /*0b50*/  VIADD R3, R6, 0x1 ;  /* 0x0000000106037836 */ /* 0x000fc60000000000 */
[----:B------:R-:W-:Y:S01]  /*0b60*/  ISETP.GE.U32.AND P0, PT, R10, R9, PT ;  /* 0x000000090a00720c */ /* 0x000fe20003f06070 */
[----:B0-----:R-:W-:-:S04]  /*0b70*/  IMAD.MOV R15, RZ, RZ, -R11 ;  /* 0x000000ffff0f7224 */ /* 0x001fc800078e0a0b */
[----:B------:R-:W-:-:S08]  /*0b80*/  IMAD R15, R15, R6, RZ ;  /* 0x000000060f0f7224 */ /* 0x000fd000078e02ff */
[----:B------:R-:W-:Y:S01]  /*0b90*/  @P0 IADD3 R10, PT, PT, -R9, R10, RZ ;  /* 0x0000000a090a0210 */ /* 0x000fe20007ffe1ff */
[----:B------:R-:W-:-:S03]  /*0ba0*/  @P0 VIADD R13, R13, 0x1 ;  /* 0x000000010d0d0836 */ /* 0x000fc60000000000 */
[----:B------:R-:W-:Y:S01]  /*0bb0*/  ISETP.GE.U32.AND P1, PT, R10, R9, PT ;  /* 0x000000090a00720c */ /* 0x000fe20003f26070 */
[----:B------:R-:W-:-:S04]  /*0bc0*/  IMAD.MOV.U32 R10, RZ, RZ, RZ ;  /* 0x000000ffff0a7224 */ /* 0x000fc800078e00ff */
[----:B------:R-:W-:-:S08]  /*0bd0*/  IMAD.HI.U32 R10, R11, R15, R10 ;  /* 0x0000000f0b0a7227 */ /* 0x000fd000078e000a */
[----:B------:R-:W-:Y:S02]  /*0be0*/  @P1 IADD3 R13, PT, PT, R13, 0x1, RZ ;  /* 0x000000010d0d1810 */ /* 0x000fe40007ffe0ff */
[----:B------:R-:W-:Y:S02]  /*0bf0*/  @!P2 LOP3.LUT R13, RZ, R9, RZ, 0x33, !PT ;  /* 0x00000009ff0da212 */ /* 0x000fe400078e33ff */
[----:B------:R-:W0:Y:S01]  /*0c00*/  I2F.U32.RP R9, R3 ;  /* 0x0000000300097306 */ /* 0x000e220000209000 */
[----:B------:R-:W-:Y:S02]  /*0c10*/  ISETP.NE.U32.AND P2, PT, R6, RZ, PT ;  /* 0x000000ff0600720c */ /* 0x000fe40003f45070 */
[----:B------:R-:W-:-:S04]  /*0c20*/  IMAD R13, R13, R8, RZ ;  /* 0x000000080d0d7224 */ /* 0x000fc800078e02ff */
[----:B------:R-:W-:-:S05]  /*0c30*/  IMAD.HI.U32 R15, R10, R13, RZ ;  /* 0x0000000d0a0f7227 */ /* 0x000fca00078e00ff */
[----:B------:R-:W-:Y:S01]  /*0c40*/  IADD3 R10, PT, PT, -R15, RZ, RZ ;  /* 0x000000ff0f0a7210 */ /* 0x000fe20007ffe1ff */
[----:B0-----:R-:W0:Y:S04]  /*0c50*/  MUFU.RCP R9, R9 ;  /* 0x0000000900097308 */ /* 0x001e280000001000 */
[----:B------:R-:W-:-:S05]  /*0c60*/  IMAD R13, R6, R10, R13 ;  /* 0x0000000a060d7224 */ /* 0x000fca00078e020d */
[----:B------:R-:W-:Y:S01]  /*0c70*/  ISETP.GE.U32.AND P0, PT, R13, R6, PT ;  /* 0x000000060d00720c */ /* 0x000fe20003f06070 */
[----:B0-----:R-:W-:Y:S02]  /*0c80*/  VIADD R10, R9, 0xffffffe ;  /* 0x0ffffffe090a7836 */ /* 0x001fe40000000000 */
[----:B------:R-:W-:-:S10]  /*0c90*/  VIADD R9, R6, 0x2 ;  /* 0x0000000206097836 */ /* 0x000fd40000000000 */
[----:B------:R-:W-:Y:S01]  /*0ca0*/  @P0 IMAD.IADD R13, R13, 0x1, -R6 ;  /* 0x000000010d0d0824 */ /* 0x000fe200078e0a06 */
[----:B------:R0:W1:Y:S01]  /*0cb0*/  F2I.FTZ.U32.TRUNC.NTZ R11, R10 ;  /* 0x0000000a000b7305 */ /* 0x000062000021f000 */
[----:B------:R-:W-:-:S03]  /*0cc0*/  @P0 VIADD R15, R15, 0x1 ;  /* 0x000000010f0f0836 */ /* 0x000fc60000000000 */
[----:B------:R-:W-:Y:S02]  /*0cd0*/  ISETP.GE.U32.AND P1, PT, R13, R6, PT ;  /* 0x000000060d00720c */ /* 0x000fe40003f26070 */
[----:B------:R-:W-:Y:S02]  /*0ce0*/  IADD3 R13, PT, PT, RZ, -R3, RZ ;  /* 0x80000003ff0d7210 */ /* 0x000fe40007ffe0ff */
[----:B------:R-:W2:Y:S01]  /*0cf0*/  I2F.U32.RP R14, R9 ;  /* 0x00000009000e7306 */ /* 0x000ea20000209000 */
[----:B0-----:R-:W-:Y:S02]  /*0d00*/  IMAD.MOV.U32 R10, RZ, RZ, RZ ;  /* 0x000000ffff0a7224 */ /* 0x001fe400078e00ff */
[----:B-1----:R-:W-:-:S06]  /*0d10*/  IMAD R13, R13, R11, RZ ;  /* 0x0000000b0d0d7224 */ /* 0x002fcc00078e02ff */
[----:B------:R-:W-:Y:S01]  /*0d20*/  @P1 VIADD R15, R15, 0x1 ;  /* 0x000000010f0f1836 */ /* 0x000fe20000000000 */
[----:B------:R-:W-:Y:S01]  /*0d30*/  @!P2 LOP3.LUT R15, RZ, R6, RZ, 0x33, !PT ;  /* 0x00000006ff0fa212 */ /* 0x000fe200078e33ff */
[----:B------:R-:W-:Y:S01]  /*0d40*/  IMAD.HI.U32 R11, R11, R13, R10 ;  /* 0x0000000d0b0b7227 */ /* 0x000fe200078e000a */
[----:B------:R-:W-:-:S03]  /*0d50*/  ISETP.NE.U32.AND P2, PT, R3, RZ, PT ;  /* 0x000000ff0300720c */ /* 0x000fc60003f45070 */
[----:B------:R-:W-:Y:S01]  /*0d60*/  IMAD R12, R12, R15, RZ ;  /* 0x0000000f0c0c7224 */ /* 0x000fe200078e02ff */
[----:B--2---:R-:W0:Y:S01]  /*0d70*/  MUFU.RCP R14, R14 ;  /* 0x0000000e000e7308 */ /* 0x004e220000001000 */
[----:B------:R-:W-:Y:S01]  /*0d80*/  IADD3 R15, PT, PT, RZ, -R9, RZ ;  /* 0x80000009ff0f7210 */ /* 0x000fe20007ffe0ff */
[----:B------:R-:W-:Y:S02]  /*0d90*/  VIADD R6, R6, 0x4 ;  /* 0x0000000406067836 */ /* 0x000fe40000000000 */
        /* <DEDUP_REMOVED lines=11> */
[----:B------:R-:W-:Y:S01]  /*0e50*/  IADD3 R12, PT, PT, R8, -0x2, RZ ;  /* 0xfffffffe080c7810 */ /* 0x000fe20007ffe0ff */
[----:B------:R-:W-:-:S04]  /*0e60*/  IMAD.HI.U32 R11, R11, R15, R10 ;  /* 0x0000000f0b0b7227 */ /* 0x000fc800078e000a */
[----:B------:R-:W-:-:S06]  /*0e70*/  VIADD R8, R8, 0xfffffffc ;  /* 0xfffffffc08087836 */ /* 0x000fcc0000000000 */
[----:B------:R-:W-:Y:S01]  /*0e80*/  @P1 VIADD R13, R13, 0x1 ;  /* 0x000000010d0d1836 */ /* 0x000fe20000000000 */
[----:B------:R-:W-:Y:S02]  /*0e90*/  @!P2 LOP3.LUT R13, RZ, R3, RZ, 0x33, !PT ;  /* 0x00000003ff0da212 */ /* 0x000fe400078e33ff */
        /* <DEDUP_REMOVED lines=14> */
.L_x_64:
[----:B------:R-:W-:Y:S01]  /*0f80*/  IADD3 R9, PT, PT, R6, -0x1, RZ ;  /* 0xffffffff06097810 */ /* 0x000fe20007ffe0ff */
[----:B------:R-:W-:-:S07]  /*0f90*/  VIADD R8, R8, 0x1 ;  /* 0x0000000108087836 */ /* 0x000fce0000000000 */
.L_x_63:
[----:B------:R-:W-:Y:S05]  /*0fa0*/  BSYNC.RECONVERGENT B1 ;  /* 0x0000000000017941 */ /* 0x000fea0003800200 */
.L_x_62:
[----:B------:R-:W-:-:S13]  /*0fb0*/  ISETP.NE.AND P0, PT, R4, RZ, PT ;  /* 0x000000ff0400720c */ /* 0x000fda0003f05270 */
[----:B------:R-:W-:Y:S05]  /*0fc0*/  @!P0 BRA `(.L_x_61) ;  /* 0x0000000000648947 */ /* 0x000fea0003800000 */
[----:B------:R-:W-:-:S07]  /*0fd0*/  IMAD.MOV R4, RZ, RZ, -R4 ;  /* 0x000000ffff047224 */ /* 0x000fce00078e0a04 */
.L_x_66:
[----:B------:R-:W0:Y:S01]  /*0fe0*/  I2F.U32.RP R10, R9 ;  /* 0x00000009000a7306 */ /* 0x000e220000209000 */
[----:B------:R-:W-:Y:S02]  /*0ff0*/  IADD3 R4, PT, PT, R4, 0x1, RZ ;  /* 0x0000000104047810 */ /* 0x000fe40007ffe0ff */
[----:B------:R-:W-:-:S05]  /*1000*/  ISETP.NE.U32.AND P2, PT, R9, RZ, PT ;  /* 0x000000ff0900720c */ /* 0x000fca0003f45070 */
[----:B0-----:R-:W0:Y:S02]  /*1010*/  MUFU.RCP R10, R10 ;  /* 0x0000000a000a7308 */ /* 0x001e240000001000 */
[----:B0-----:R-:W-:-:S06]  /*1020*/  IADD3 R7, PT, PT, R10, 0xffffffe, RZ ;  /* 0x0ffffffe0a077810 */ /* 0x001fcc0007ffe0ff */
[----:B------:R-:W0:Y:S02]  /*1030*/  F2I.FTZ.U32.TRUNC.NTZ R7, R7 ;  /* 0x0000000700077305 */ /* 0x000e24000021f000 */
[----:B0-----:R-:W-:-:S04]  /*1040*/  IMAD.MOV R6, RZ, RZ, -R7 ;  /* 0x000000ffff067224 */ /* 0x001fc800078e0a07 */
[----:B------:R-:W-:Y:S02]  /*1050*/  IMAD R11, R6, R9, RZ ;  /* 0x00000009060b7224 */ /* 0x000fe400078e02ff */
[----:B------:R-:W-:-:S04]  /*1060*/  IMAD.MOV.U32 R6, RZ, RZ, RZ ;  /* 0x000000ffff067224 */ /* 0x000fc800078e00ff */
        /* <DEDUP_REMOVED lines=15> */
.L_x_61:
[----:B------:R-:W-:Y:S05]  /*1160*/  BSYNC.RECONVERGENT B0 ;  /* 0x0000000000007941 */ /* 0x000fea0003800200 */
.L_x_60:
[----:B------:R-:W-:Y:S01]  /*1170*/  IMAD.IADD R8, R5, 0x1, R0 ;  /* 0x0000000105087824 */ /* 0x000fe200078e0200 */
[----:B------:R-:W-:Y:S01]  /*1180*/  BSSY.RECONVERGENT B0, `(.L_x_67) ;  /* 0x000008c000007945 */ /* 0x000fe20003800200 */
[----:B------:R-:W-:Y:S02]  /*1190*/  HFMA2 R7, -RZ, RZ, 1.984375, 0 ;  /* 0x3ff00000ff077431 */ /* 0x000fe400000001ff */
[----:B------:R-:W-:Y:S01]  /*11a0*/  IMAD.MOV.U32 R6, RZ, RZ, 0x0 ;  /* 0x00000000ff067424 */ /* 0x000fe200078e00ff */
[----:B------:R-:W-:-:S13]  /*11b0*/  ISETP.NE.AND P0, PT, R8, RZ, PT ;  /* 0x000000ff0800720c */ /* 0x000fda0003f05270 */
[----:B------:R-:W-:Y:S05]  /*11c0*/  @!P0 BRA `(.L_x_68) ;  /* 0x00000008001c8947 */ /* 0x000fea0003800000 */
[----:B------:R-:W0:Y:S01]  /*11d0*/  LDCU UR4, c[0x0][0x388] ;  /* 0x00007100ff0477ac */ /* 0x000e220008000800 */
[C---:B------:R-:W-:Y:S01]  /*11e0*/  ISETP.GE.U32.AND P0, PT, R8.reuse, 0x4, PT ;  /* 0x000000040800780c */ /* 0x040fe20003f06070 */
[----:B------:R-:W-:Y:S01]  /*11f0*/  BSSY.RECONVERGENT B1, `(.L_x_69) ;  /* 0x0000066000017945 */ /* 0x000fe20003800200 */
[----:B------:R-:W-:Y:S01]  /*1200*/  LOP3.LUT R4, R8, 0x3, RZ, 0xc0, !PT ;  /* 0x0000000308047812 */ /* 0x000fe200078ec0ff */
[----:B------:R-:W-:Y:S02]  /*1210*/  IMAD.MOV.U32 R11, RZ, RZ, 0x1 ;  /* 0x00000001ff0b7424 */ /* 0x000fe400078e00ff */
[----:B------:R-:W-:Y:S01]  /*1220*/  IMAD.MOV.U32 R9, RZ, RZ, 0x1 ;  /* 0x00000001ff097424 */ /* 0x000fe200078e00ff */
[----:B0-----:R-:W-:-:S06]  /*1230*/  USHF.L.U32 UR4, UR4, 0x1, URZ ;  /* 0x0000000104047899 */ /* 0x001fcc00080006ff */
[----:B------:R-:W-:Y:S01]  /*1240*/  MOV R10, UR4 ;  /* 0x00000004000a7c02 */ /* 0x000fe20008000f00 */
[----:B------:R-:W-:Y:S06]  /*1250*/  @!P0 BRA `(.L_x_70) ;  /* 0x00000004007c8947 */ /* 0x000fec0003800000 */
[----:B------:R-:W-:Y:S01]  /*1260*/  LOP3.LUT R8, R8, 0x7fc, RZ, 0xc0, !PT ;  /* 0x000007fc08087812 */ /* 0x000fe200078ec0ff */
[----:B------:R-:W-:Y:S01]  /*1270*/  BSSY.RECONVERGENT B2, `(.L_x_71) ;  /* 0x000005b000027945 */ /* 0x000fe20003800200 */
[----:B------:R-:W-:Y:S01]  /*1280*/  VIADD R6, R10, 0xffffffff ;  /* 0xffffffff0a067836 */ /* 0x000fe20000000000 */
[----:B------:R-:W-:Y:S01]  /*1290*/  MOV R7, 0x2 ;  /* 0x0000000200077802 */ /* 0x000fe20000000f00 */
[----:B------:R-:W-:Y:S02]  /*12a0*/  IMAD.MOV.U32 R9, RZ, RZ, 0x1 ;  /* 0x00000001ff097424 */ /* 0x000fe400078e00ff */
[----:B------:R-:W-:-:S07]  /*12b0*/  IMAD.MOV R8, RZ, RZ, -R8 ;  /* 0x000000ffff087224 */ /* 0x000fce00078e0a08 */
.L_x_72:
[----:B------:R-:W-:Y:S01]  /*12c0*/  IADD3 R12, PT, PT, R7, -0x1, RZ ;  /* 0xffffffff070c7810 */ /* 0x000fe20007ffe0ff */
[----:B------:R-:W0:Y:S01]  /*12d0*/  I2F.U32.RP R16, R7 ;  /* 0x0000000700107306 */ /* 0x000e220000209000 */
[----:B------:R-:W-:Y:S01]  /*12e0*/  IMAD R9, R6, R9, R9 ;  /* 0x0000000906097224 */ /* 0x000fe200078e0209 */
[----:B------:R-:W-:Y:S02]  /*12f0*/  IADD3 R8, PT, PT, R8, 0x4, RZ ;  /* 0x0000000408087810 */ /* 0x000fe40007ffe0ff */
[----:B------:R-:W-:Y:S02]  /*1300*/  IADD3 R15, PT, PT, RZ, -R12, RZ ;  /* 0x8000000cff0f7210 */ /* 0x000fe40007ffe0ff */
[----:B------:R-:W-:Y:S02]  /*1310*/  ISETP.NE.U32.AND P2, PT, R12, RZ, PT ;  /* 0x000000ff0c00720c */ /* 0x000fe40003f45070 */
[----:B------:R-:W1:Y:S08]  /*1320*/  I2F.U32.RP R13, R12 ;  /* 0x0000000c000d7306 */ /* 0x000e700000209000 */
[----:B0-----:R-:W-:Y:S08]  /*1330*/  MUFU.RCP R16, R16 ;  /* 0x0000001000107308 */ /* 0x001ff00000001000 */
[----:B-1----:R-:W0:Y:S02]  /*1340*/  MUFU.RCP R13, R13 ;  /* 0x0000000d000d7308 */ /* 0x002e240000001000 */
[----:B0-----:R-:W-:-:S06]  /*1350*/  VIADD R10, R13, 0xffffffe ;  /* 0x0ffffffe0d0a7836 */ /* 0x001fcc0000000000 */
[----:B------:R0:W1:Y:S02]  /*1360*/  F2I.FTZ.U32.TRUNC.NTZ R11, R10 ;  /* 0x0000000a000b7305 */ /* 0x000064000021f000 */
[----:B0-----:R-:W-:Y:S02]  /*1370*/  IMAD.MOV.U32 R10, RZ, RZ, RZ ;  /* 0x000000ffff0a7224 */ /* 0x001fe400078e00ff */
[----:B-1----:R-:W-:-:S04]  /*1380*/  IMAD R15, R15, R11, RZ ;  /* 0x0000000b0f0f7224 */ /* 0x002fc800078e02ff */
[----:B------:R-:W-:-:S04]  /*1390*/  IMAD.HI.U32 R14, R11, R15, R10 ;  /* 0x0000000f0b0e7227 */ /* 0x000fc800078e000a */
[----:B------:R-:W-:Y:S02]  /*13a0*/  VIADD R10, R16, 0xffffffe ;  /* 0x0ffffffe100a7836 */ /* 0x000fe40000000000 */
[----:B------:R-:W-:-:S05]  /*13b0*/  IMAD.HI.U32 R15, R14, R9, RZ ;  /* 0x000000090e0f7227 */ /* 0x000fca00078e00ff */
[----:B------:R-:W-:-:S05]  /*13c0*/  IADD3 R11, PT, PT, -R15, RZ, RZ ;  /* 0x000000ff0f0b7210 */ /* 0x000fca0007ffe1ff */
[----:B------:R-:W-:Y:S02]  /*13d0*/  IMAD R9, R12, R11, R9 ;  /* 0x0000000b0c097224 */ /* 0x000fe400078e0209 */
[----:B------:R0:W1:Y:S03]  /*13e0*/  F2I.FTZ.U32.TRUNC.NTZ R11, R10 ;  /* 0x0000000a000b7305 */ /* 0x000066000021f000 */
[----:B------:R-:W-:Y:S01]  /*13f0*/  ISETP.GE.U32.AND P0, PT, R9, R12, PT ;  /* 0x0000000c0900720c */ /* 0x000fe20003f06070 */
[----:B0-----:R-:W-:Y:S02]  /*1400*/  IMAD.MOV.U32 R10, RZ, RZ, RZ ;  /* 0x000000ffff0a7224 */ /* 0x001fe400078e00ff */
[----:B-1----:R-:W-:-:S10]  /*1410*/  IMAD.MOV R14, RZ, RZ, -R11 ;  /* 0x000000ffff0e7224 */ /* 0x002fd400078e0a0b */
[----:B------:R-:W-:Y:S02]  /*1420*/  @P0 IADD3 R9, PT, PT, -R12, R9, RZ ;  /* 0x000000090c090210 */ /* 0x000fe40007ffe1ff */
[----:B------:R-:W-:Y:S01]  /*1430*/  @P0 IADD3 R15, PT, PT, R15, 0x1, RZ ;  /* 0x000000010f0f0810 */ /* 0x000fe20007ffe0ff */
[----:B------:R-:W-:Y:S01]  /*1440*/  IMAD R13, R14, R7, RZ ;  /* 0x000000070e0d7224 */ /* 0x000fe200078e02ff */
[----:B------:R-:W-:Y:S02]  /*1450*/  ISETP.GE.U32.AND P1, PT, R9, R12, PT ;  /* 0x0000000c0900720c */ /* 0x000fe40003f26070 */
[----:B------:R-:W-:Y:S01]  /*1460*/  IADD3 R9, PT, PT, R7, 0x1, RZ ;  /* 0x0000000107097810 */ /* 0x000fe20007ffe0ff */
[----:B------:R-:W-:-:S04]  /*1470*/  IMAD.HI.U32 R11, R11, R13, R10 ;  /* 0x0000000d0b0b7227 */ /* 0x000fc800078e000a */
[----:B------:R-:W-:-:S06]  /*1480*/  IMAD.MOV R17, RZ, RZ, -R9 ;  /* 0x000000ffff117224 */ /* 0x000fcc00078e0a09 */
[----:B------:R-:W-:Y:S01]  /*1490*/  @P1 VIADD R15, R15, 0x1 ;  /* 0x000000010f0f1836 */ /* 0x000fe20000000000 */
[----:B------:R-:W-:Y:S02]  /*14a0*/  @!P2 LOP3.LUT R15, RZ, R12, RZ, 0x33, !PT ;  /* 0x0000000cff0fa212 */ /* 0x000fe400078e33ff */
[----:B------:R-:W-:-:S03]  /*14b0*/  ISETP.NE.U32.AND P2, PT, R7, RZ, PT ;  /* 0x000000ff0700720c */ /* 0x000fc60003f45070 */
[----:B------:R-:W-:Y:S02]  /*14c0*/  IMAD R10, R15, R6, RZ ;  /* 0x000000060f0a7224 */ /* 0x000fe400078e02ff */
[----:B------:R-:W0:Y:S02]  /*14d0*/  I2F.U32.RP R15, R9 ;  /* 0x00000009000f7306 */ /* 0x000e240000209000 */
[----:B------:R-:W-:-:S05]  /*14e0*/  IMAD.HI.U32 R14, R11, R10, RZ ;  /* 0x0000000a0b0e7227 */ /* 0x000fca00078e00ff */
[----:B------:R-:W-:-:S05]  /*14f0*/  IADD3 R11, PT, PT, -R14, RZ, RZ ;  /* 0x000000ff0e0b7210 */ /* 0x000fca0007ffe1ff */
[----:B------:R-:W-:Y:S01]  /*1500*/  IMAD R10, R7, R11, R10 ;  /* 0x0000000b070a7224 */ /* 0x000fe200078e020a */
[----:B------:R-:W-:Y:S01]  /*1510*/  IADD3 R11, PT, PT, R6, -0x1, RZ ;  /* 0xffffffff060b7810 */ /* 0x000fe20007ffe0ff */
[----:B0-----:R-:W0:Y:S03]  /*1520*/  MUFU.RCP R15, R15 ;  /* 0x0000000f000f7308 */ /* 0x001e260000001000 */
[----:B------:R-:W-:-:S13]  /*1530*/  ISETP.GE.U32.AND P0, PT, R10, R7, PT ;  /* 0x000000070a00720c */ /* 0x000fda0003f06070 */
[----:B------:R-:W-:Y:S01]  /*1540*/  @P0 IMAD.IADD R10, R10, 0x1, -R7 ;  /* 0x000000010a0a0824 */ /* 0x000fe200078e0a07 */
[----:B------:R-:W-:Y:S02]  /*1550*/  @P0 IADD3 R14, PT, PT, R14, 0x1, RZ ;  /* 0x000000010e0e0810 */ /* 0x000fe40007ffe0ff */
[----:B0-----:R-:W-:Y:S02]  /*1560*/  IADD3 R12, PT, PT, R15, 0xffffffe, RZ ;  /* 0x0ffffffe0f0c7810 */ /* 0x001fe40007ffe0ff */
[----:B------:R-:W-:Y:S01]  /*1570*/  ISETP.GE.U32.AND P1, PT, R10, R7, PT ;  /* 0x000000070a00720c */ /* 0x000fe20003f26070 */
[----:B------:R-:W-:Y:S01]  /*1580*/  VIADD R10, R7, 0x2 ;  /* 0x00000002070a7836 */ /* 0x000fe20000000000 */
[----:B------:R0:W1:Y:S02]  /*1590*/  F2I.FTZ.U32.TRUNC.NTZ R13, R12 ;  /* 0x0000000c000d7305 */ /* 0x000064000021f000 */
[----:B0-----:R-:W-:-:S09]  /*15a0*/  HFMA2 R12, -RZ, RZ, 0, 0 ;  /* 0x00000000ff0c7431 */ /* 0x001fd200000001ff */
[----:B------:R-:W-:Y:S01]  /*15b0*/  @P1 VIADD R14, R14, 0x1 ;  /* 0x000000010e0e1836 */ /* 0x000fe20000000000 */
[----:B------:R-:W-:Y:S01]  /*15c0*/  @!P2 LOP3.LUT R14, RZ, R7, RZ, 0x33, !PT ;  /* 0x00000007ff0ea212 */ /* 0x000fe200078e33ff */
[----:B------:R-:W-:Y:S01]  /*15d0*/  VIADD R7, R7, 0x4 ;  /* 0x0000000407077836 */ /* 0x000fe20000000000 */
[----:B------:R-:W-:Y:S01]  /*15e0*/  ISETP.NE.U32.AND P2, PT, R9, RZ, PT ;  /* 0x000000ff0900720c */ /* 0x000fe20003f45070 */
[----:B-1----:R-:W-:Y:S02]  /*15f0*/  IMAD R15, R17, R13, RZ ;  /* 0x0000000d110f7224 */ /* 0x002fe400078e02ff */
[----:B------:R-:W-:Y:S02]  /*1600*/  IMAD R14, R11, R14, RZ ;  /* 0x0000000e0b0e7224 */ /* 0x000fe400078e02ff */
[----:B------:R-:W0:Y:S01]  /*1610*/  I2F.U32.RP R11, R10 ;  /* 0x0000000a000b7306 */ /* 0x000e220000209000 */
[----:B------:R-:W-:Y:S01]  /*1620*/  IMAD.HI.U32 R13, R13, R15, R12 ;  /* 0x0000000f0d0d7227 */ /* 0x000fe200078e000c */
[----:B------:R-:W-:-:S05]  /*1630*/  IADD3 R15, PT, PT, RZ, -R10, RZ ;  /* 0x8000000aff0f7210 */ /* 0x000fca0007ffe0ff */
[----:B------:R-:W-:-:S04]  /*1640*/  IMAD.HI.U32 R16, R13, R14, RZ ;  /* 0x0000000e0d107227 */ /* 0x000fc800078e00ff */
[----:B------:R-:W-:Y:S01]  /*1650*/  IMAD.MOV R12, RZ, RZ, -R16 ;  /* 0x000000ffff0c7224 */ /* 0x000fe200078e0a10 */
[----:B0-----:R-:W0:Y:S03]  /*1660*/  MUFU.RCP R11, R11 ;  /* 0x0000000b000b7308 */ /* 0x001e260000001000 */
[----:B------:R-:W-:-:S05]  /*1670*/  IMAD R14, R9, R12, R14 ;  /* 0x0000000c090e7224 */ /* 0x000fca00078e020e */
[----:B------:R-:W-:Y:S01]  /*1680*/  ISETP.GE.U32.AND P0, PT, R14, R9, PT ;  /* 0x000000090e00720c */ /* 0x000fe20003f06070 */
[----:B0-----:R-:W-:-:S12]  /*1690*/  VIADD R12, R11, 0xffffffe ;  /* 0x0ffffffe0b0c7836 */ /* 0x001fd80000000000 */
[----:B------:R-:W-:Y:S01]  /*16a0*/  @P0 IADD3 R14, PT, PT, -R9, R14, RZ ;  /* 0x0000000e090e0210 */ /* 0x000fe20007ffe1ff */
[----:B------:R-:W-:Y:S01]  /*16b0*/  @P0 VIADD R16, R16, 0x1 ;  /* 0x0000000110100836 */ /* 0x000fe20000000000 */
[----:B------:R0:W1:Y:S01]  /*16c0*/  F2I.FTZ.U32.TRUNC.NTZ R13, R12 ;  /* 0x0000000c000d7305 */ /* 0x000062000021f000 */
[----:B------:R-:W-:Y:S01]  /*16d0*/  VIADD R11, R6, 0xfffffffe ;  /* 0xfffffffe060b7836 */ /* 0x000fe20000000000 */
[----:B------:R-:W-:Y:S02]  /*16e0*/  ISETP.GE.U32.AND P1, PT, R14, R9, PT ;  /* 0x000000090e00720c */ /* 0x000fe40003f26070 */
[----:B------:R-:W-:Y:S02]  /*16f0*/  IADD3 R6, PT, PT, R6, -0x4, RZ ;  /* 0xfffffffc06067810 */ /* 0x000fe40007ffe0ff */
[----:B0-----:R-:W-:-:S09]  /*1700*/  MOV R12, RZ ;  /* 0x000000ff000c7202 */ /* 0x001fd20000000f00 */
[----:B------:R-:W-:Y:S01]  /*1710*/  @P1 IADD3 R16, PT, PT, R16, 0x1, RZ ;  /* 0x0000000110101810 */ /* 0x000fe20007ffe0ff */
[----:B-1----:R-:W-:Y:S01]  /*1720*/  IMAD R15, R15, R13, RZ ;  /* 0x0000000d0f0f7224 */ /* 0x002fe200078e02ff */
[----:B------:R-:W-:Y:S02]  /*1730*/  @!P2 LOP3.LUT R16, RZ, R9, RZ, 0x33, !PT ;  /* 0x00000009ff10a212 */ /* 0x000fe400078e33ff */
[----:B------:R-:W-:Y:S01]  /*1740*/  ISETP.NE.U32.AND P2, PT, R10, RZ, PT ;  /* 0x000000ff0a00720c */ /* 0x000fe20003f45070 */
[----:B------:R-:W-:-:S04]  /*1750*/  IMAD.HI.U32 R14, R13, R15, R12 ;  /* 0x0000000f0d0e7227 */ /* 0x000fc800078e000c */
        /* <DEDUP_REMOVED lines=9> */
[----:B------:R-:W-:Y:S01]  /*17f0*/  @P1 VIADD R9, R9, 0x1 ;  /* 0x0000000109091836 */ /* 0x000fe20000000000 */
[----:B------:R-:W-:Y:S01]  /*1800*/  @!P2 LOP3.LUT R9, RZ, R10, RZ, 0x33, !PT ;  /* 0x0000000aff09a212 */ /* 0x000fe200078e33ff */
[----:B------:R-:W-:Y:S06]  /*1810*/  @P0 BRA `(.L_x_72) ;  /* 0xfffffff800a80947 */ /* 0x000fec000383ffff */
[----:B------:R-:W-:Y:S05]  /*1820*/  BSYNC.RECONVERGENT B2 ;  /* 0x0000000000027941 */ /* 0x000fea0003800200 */
.L_x_71:
[----:B------:R-:W-:Y:S01]  /*1830*/  IADD3 R11, PT, PT, R7, -0x1, RZ ;  /* 0xffffffff070b7810 */ /* 0x000fe20007ffe0ff */
[----:B------:R-:W-:-:S07]  /*1840*/  VIADD R10, R6, 0x1 ;  /* 0x00000001060a7836 */ /* 0x000fce0000000000 */
.L_x_70:
[----:B------:R-:W-:Y:S05]  /*1850*/  BSYNC.RECONVERGENT B1 ;  /* 0x0000000000017941 */ /* 0x000fea0003800200 */
.L_x_69:
[----:B------:R-:W-:Y:S01]  /*1860*/  ISETP.NE.AND P0, PT, R4, RZ, PT ;  /* 0x000000ff0400720c */ /* 0x000fe20003f05270 */
[----:B------:R-:W-:-:S12]  /*1870*/  BSSY.RECONVERGENT B1, `(.L_x_73) ;  /* 0x000001b000017945 */ /* 0x000fd80003800200 */
[----:B------:R-:W-:Y:S05]  /*1880*/  @!P0 BRA `(.L_x_74) ;  /* 0x0000000000648947 */ /* 0x000fea0003800000 */
[----:B------:R-:W-:-:S07]  /*1890*/  IADD3 R4, PT, PT, -R4, RZ, RZ ;  /* 0x000000ff04047210 */ /* 0x000fce0007ffe1ff */
.L_x_75:
[----:B------:R-:W0:Y:S01]  /*18a0*/  I2F.U32.RP R8, R11 ;  /* 0x0000000b00087306 */ /* 0x000e220000209000 */
[----:B------:R-:W-:Y:S01]  /*18b0*/  VIADD R4, R4, 0x1 ;  /* 0x0000000104047836 */ /* 0x000fe20000000000 */
[----:B------:R-:W-:-:S06]  /*18c0*/  ISETP.NE.U32.AND P2, PT, R11, RZ, PT ;  /* 0x000000ff0b00720c */ /* 0x000fcc0003f45070 */
[----:B0-----:R-:W0:Y:S02]  /*18d0*/  MUFU.RCP R8, R8 ;  /* 0x0000000800087308 */ /* 0x001e240000001000 */
[----:B0-----:R-:W-:-:S06]  /*18e0*/  VIADD R7, R8, 0xffffffe ;  /* 0x0ffffffe08077836 */ /* 0x001fcc0000000000 */
[----:B------:R-:W0:Y:S02]  /*18f0*/  F2I.FTZ.U32.TRUNC.NTZ R7, R7 ;  /* 0x0000000700077305 */ /* 0x000e24000021f000 */
[----:B0-----:R-:W-:-:S05]  /*1900*/  IADD3 R6, PT, PT, RZ, -R7, RZ ;  /* 0x80000007ff067210 */ /* 0x001fca0007ffe0ff */
[----:B------:R-:W-:Y:S02]  /*1910*/  IMAD R13, R6, R11, RZ ;  /* 0x0000000b060d7224 */ /* 0x000fe400078e02ff */
[----:B------:R-:W-:-:S04]  /*1920*/  IMAD.MOV.U32 R6, RZ, RZ, RZ ;  /* 0x000000ffff067224 */ /* 0x000fc800078e00ff */
[----:B------:R-:W-:-:S04]  /*1930*/  IMAD.HI.U32 R13, R7, R13, R6 ;  /* 0x0000000d070d7227 */ /* 0x000fc800078e0006 */
[----:B------:R-:W-:Y:S02]  /*1940*/  IMAD R6, R9, R10, RZ ;  /* 0x0000000a09067224 */ /* 0x000fe400078e02ff */
[----:B------:R-:W-:Y:S02]  /*1950*/  VIADD R10, R10, 0xffffffff ;  /* 0xffffffff0a0a7836 */ /* 0x000fe40000000000 */
[----:B------:R-:W-:-:S05]  /*1960*/  IMAD.HI.U32 R9, R13, R6, RZ ;  /* 0x000000060d097227 */ /* 0x000fca00078e00ff */
[----:B------:R-:W-:-:S05]  /*1970*/  IADD3 R12, PT, PT, -R9, RZ, RZ ;  /* 0x000000ff090c7210 */ /* 0x000fca0007ffe1ff */
[----:B------:R-:W-:-:S05]  /*1980*/  IMAD R6, R11, R12, R6 ;  /* 0x0000000c0b067224 */ /* 0x000fca00078e0206 */
[----:B------:R-:W-:-:S13]  /*1990*/  ISETP.GE.U32.AND P0, PT, R6, R11, PT ;  /* 0x0000000b0600720c */ /* 0x000fda0003f06070 */
[----:B------:R-:W-:Y:S01]  /*19a0*/  @P0 IMAD.IADD R6, R6, 0x1, -R11 ;  /* 0x0000000106060824 */ /* 0x000fe200078e0a0b */
[----:B------:R-:W-:Y:S02]  /*19b0*/  @P0 IADD3 R9, PT, PT, R9, 0x1, RZ ;  /* 0x0000000109090810 */ /* 0x000fe40007ffe0ff */
[----:B------:R-:W-:Y:S02]  /*19c0*/  ISETP.NE.AND P0, PT, R4, RZ, PT ;  /* 0x000000ff0400720c */ /* 0x000fe40003f05270 */
[----:B------:R-:W-:-:S13]  /*19d0*/  ISETP.GE.U32.AND P1, PT, R6, R11, PT ;  /* 0x0000000b0600720c */ /* 0x000fda0003f26070 */
[----:B------:R-:W-:Y:S02]  /*19e0*/  @P1 IADD3 R9, PT, PT, R9, 0x1, RZ ;  /* 0x0000000109091810 */ /* 0x000fe40007ffe0ff */
[----:B------:R-:W-:Y:S02]  /*19f0*/  @!P2 LOP3.LUT R9, RZ, R11, RZ, 0x33, !PT ;  /* 0x0000000bff09a212 */ /* 0x000fe400078e33ff */
[----:B------:R-:W-:Y:S01]  /*1a00*/  IADD3 R11, PT, PT, R11, 0x1, RZ ;  /* 0x000000010b0b7810 */ /* 0x000fe20007ffe0ff */
[----:B------:R-:W-:Y:S06]  /*1a10*/  @P0 BRA `(.L_x_75) ;  /* 0xfffffffc00a00947 */ /* 0x000fec000383ffff */
.L_x_74:
[----:B------:R-:W-:Y:S05]  /*1a20*/  BSYNC.RECONVERGENT B1 ;  /* 0x0000000000017941 */ /* 0x000fea0003800200 */
.L_x_73:
[----:B------:R0:W1:Y:S02]  /*1a30*/  I2F.F64.U32 R6, R9 ;  /* 0x0000000900067312 */ /* 0x0000640000201800 */
.L_x_68:
[----:B------:R-:W-:Y:S05]  /*1a40*/  BSYNC.RECONVERGENT B0 ;  /* 0x0000000000007941 */ /* 0x000fea0003800200 */
.L_x_67:
[----:B01----:R-:W0:Y:S01]  /*1a50*/  MUFU.RCP64H R9, R7 ;  /* 0x0000000700097308 */ /* 0x003e220000001800 */
[----:B------:R-:W-:Y:S01]  /*1a60*/  IMAD.MOV.U32 R8, RZ, RZ, 0x1 ;  /* 0x00000001ff087424 */ /* 0x000fe200078e00ff */
[----:B------:R-:W1:Y:S01]  /*1a70*/  LDCU.64 UR4, c[0x0][0x358] ;  /* 0x00006b00ff0477ac */ /* 0x000e620008000a00 */
[----:B------:R-:W-:Y:S04]  /*1a80*/  BSSY.RECONVERGENT B0, `(.L_x_76) ;  /* 0x0000013000007945 */ /* 0x000fe80003800200 */
[----:B0-----:R-:W-:-:S08]  /*1a90*/  DFMA R10, R8, -R6, 1 ;  /* 0x3ff00000080a742b */ /* 0x001fd00000000806 */
[----:B------:R-:W-:-:S08]  /*1aa0*/  DFMA R10, R10, R10, R10 ;  /* 0x0000000a0a0a722b */ /* 0x000fd0000000000a */
[----:B------:R-:W-:Y:S01]  /*1ab0*/  DFMA R8, R8, R10, R8 ;  /* 0x0000000a0808722b */ /* 0x000fe20000000008 */
[----:B------:R-:W-:-:S07]  /*1ac0*/  IMAD R10, R3, R2, RZ ;  /* 0x00000002030a7224 */ /* 0x000fce00078e02ff */
[C---:B------:R-:W-:Y:S01]  /*1ad0*/  DFMA R2, R8.reuse, -R6, 1 ;  /* 0x3ff000000802742b */ /* 0x040fe20000000806 */
[----:B------:R-:W0:Y:S07]  /*1ae0*/  I2F.F64.U32 R10, R10 ;  /* 0x0000000a000a7312 */ /* 0x000e2e0000201800 */
[----:B------:R-:W-:-:S08]  /*1af0*/  DFMA R2, R8, R2, R8 ;  /* 0x000000020802722b */ /* 0x000fd00000000008 */
[----:B0-----:R-:W-:Y:S01]  /*1b00*/  DMUL R8, R10, R2 ;  /* 0x000000020a087228 */ /* 0x001fe20000000000 */
[----:B------:R-:W-:-:S07]  /*1b10*/  FSETP.GEU.AND P1, PT, |R11|, 6.5827683646048100446e-37, PT ;  /* 0x036000000b00780b */ /* 0x000fce0003f2e200 */
[----:B------:R-:W-:-:S08]  /*1b20*/  DFMA R12, R8, -R6, R10 ;  /* 0x80000006080c722b */ /* 0x000fd0000000000a */
[----:B------:R-:W-:-:S10]  /*1b30*/  DFMA R2, R2, R12, R8 ;  /* 0x0000000c0202722b */ /* 0x000fd40000000008 */
[----:B------:R-:W-:-:S05]  /*1b40*/  FFMA R4, RZ, R7, R3 ;  /* 0x00000007ff047223 */ /* 0x000fca0000000003 */
[----:B------:R-:W-:-:S13]  /*1b50*/  FSETP.GT.AND P0, PT, |R4|, 1.469367938527859385e-39, PT ;  /* 0x001000000400780b */ /* 0x000fda0003f04200 */
[----:B-1----:R-:W-:Y:S05]  /*1b60*/  @P0 BRA P1, `(.L_x_77) ;  /* 0x0000000000100947 */ /* 0x002fea0000800000 */
[----:B------:R-:W-:-:S07]  /*1b70*/  MOV R4, 0x1b90 ;  /* 0x00001b9000047802 */ /* 0x000fce0000000f00 */
[----:B------:R-:W-:Y:S05]  /*1b80*/  CALL.REL.NOINC `($__internal_1_$__cuda_sm20_div_rn_f64_full) ;  /* 0x0000000000287944 */ /* 0x000fea0003c00000 */
[----:B------:R-:W-:Y:S01]  /*1b90*/  MOV R2, R12 ;  /* 0x0000000c00027202 */ /* 0x000fe20000000f00 */
[----:B------:R-:W-:-:S07]  /*1ba0*/  IMAD.MOV.U32 R3, RZ, RZ, R13 ;  /* 0x000000ffff037224 */ /* 0x000fce00078e000d */
.L_x_77:
[----:B------:R-:W-:Y:S05]  /*1bb0*/  BSYNC.RECONVERGENT B0 ;  /* 0x0000000000007941 */ /* 0x000fea0003800200 */
.L_x_76:
[----:B------:R-:W0:Y:S01]  /*1bc0*/  LDCU UR6, c[0x0][0x388] ;  /* 0x00007100ff0677ac */ /* 0x000e220008000800 */
[----:B------:R-:W1:Y:S01]  /*1bd0*/  LDC.64 R6, c[0x0][0x380] ;  /* 0x0000e000ff067b82 */ /* 0x000e620000000a00 */
[----:B0-----:R-:W-:-:S05]  /*1be0*/  IMAD R0, R0, UR6, R0 ;  /* 0x0000000600007c24 */ /* 0x001fca000f8e0200 */
[----:B------:R-:W-:-:S05]  /*1bf0*/  IADD3 R5, PT, PT, R0, R5, RZ ;  /* 0x0000000500057210 */ /* 0x000fca0007ffe0ff */
[----:B-1----:R-:W-:-:S05]  /*1c00*/  IMAD.WIDE R4, R5, 0x8, R6 ;  /* 0x0000000805047825 */ /* 0x002fca00078e0206 */
[----:B------:R-:W-:Y:S01]  /*1c10*/  STG.E.64 desc[UR4][R4.64], R2 ;  /* 0x0000000204007986 */ /* 0x000fe2000c101b04 */
[----:B------:R-:W-:Y:S05]  /*1c20*/  EXIT ;  /* 0x000000000000794d */ /* 0x000fea0003800000 */
        .weak           $__internal_1_$__cuda_sm20_div_rn_f64_full
        .type           $__internal_1_$__cuda_sm20_div_rn_f64_full,@function
        .size           $__internal_1_$__cuda_sm20_div_rn_f64_full,(.L_x_85 - $__internal_1_$__cuda_sm20_div_rn_f64_full)
$__internal_1_$__cuda_sm20_div_rn_f64_full:
[C---:B------:R-:W-:Y:S01]  /*1c30*/  FSETP.GEU.AND P0, PT, |R7|.reuse, 1.469367938527859385e-39, PT ;  /* 0x001000000700780b */ /* 0x040fe20003f0e200 */
[----:B------:R-:W-:Y:S01]  /*1c40*/  BSSY.RECONVERGENT B1, `(.L_x_78) ;  /* 0x0000057000017945 */ /* 0x000fe20003800200 */
[----:B------:R-:W-:Y:S02]  /*1c50*/  LOP3.LUT R2, R7, 0x800fffff, RZ, 0xc0, !PT ;  /* 0x800fffff07027812 */ /* 0x000fe400078ec0ff */
[C---:B------:R-:W-:Y:S02]  /*1c60*/  FSETP.GEU.AND P2, PT, |R11|.reuse, 1.469367938527859385e-39, PT ;  /* 0x001000000b00780b */ /* 0x040fe40003f4e200 */
[----:B------:R-:W-:Y:S01]  /*1c70*/  LOP3.LUT R3, R2, 0x3ff00000, RZ, 0xfc, !PT ;  /* 0x3ff0000002037812 */ /* 0x000fe200078efcff */
[----:B------:R-:W-:Y:S01]  /*1c80*/  IMAD.MOV.U32 R2, RZ, RZ, R6 ;  /* 0x000000ffff027224 */ /* 0x000fe200078e0006 */
[----:B------:R-:W-:Y:S02]  /*1c90*/  MOV R16, 0x1 ;  /* 0x0000000100107802 */ /* 0x000fe40000000f00 */
[----:B------:R-:W-:-:S02]  /*1ca0*/  LOP3.LUT R12, R11, 0x7ff00000, RZ, 0xc0, !PT ;  /* 0x7ff000000b0c7812 */ /* 0x000fc400078ec0ff */
[----:B------:R-:W-:Y:S01]  /*1cb0*/  LOP3.LUT R15, R7, 0x7ff00000, RZ, 0xc0, !PT ;  /* 0x7ff00000070f7812 */ /* 0x000fe200078ec0ff */
[----:B------:R-:W-:-:S03]  /*1cc0*/  @!P0 DMUL R2, R6, 8.98846567431157953865e+307 ;  /* 0x7fe0000006028828 */ /* 0x000fc60000000000 */
[C---:B------:R-:W-:Y:S01]  /*1cd0*/  ISETP.GE.U32.AND P1, PT, R12.reuse, R15, PT ;  /* 0x0000000f0c00720c */ /* 0x040fe20003f26070 */
[----:B------:R-:W-:Y:S01]  /*1ce0*/  @!P2 IMAD.MOV.U32 R18, RZ, RZ, RZ ;  /* 0x000000ffff12a224 */ /* 0x000fe200078e00ff */
[----:B------:R-:W-:Y:S01]  /*1cf0*/  @!P2 LOP3.LUT R13, R7, 0x7ff00000, RZ, 0xc0, !PT ;  /* 0x7ff00000070da812 */ /* 0x000fe200078ec0ff */
[----:B------:R-:W0:Y:S03]  /*1d00*/  MUFU.RCP64H R17, R3 ;  /* 0x0000000300117308 */ /* 0x000e260000001800 */
[----:B------:R-:W-:Y:S01]  /*1d10*/  @!P2 ISETP.GE.U32.AND P3, PT, R12, R13, PT ;  /* 0x0000000d0c00a20c */ /* 0x000fe20003f66070 */
[----:B------:R-:W-:-:S05]  /*1d20*/  IMAD.MOV.U32 R13, RZ, RZ, 0x1ca00000 ;  /* 0x1ca00000ff0d7424 */ /* 0x000fca00078e00ff */
[----:B------:R-:W-:-:S04]  /*1d30*/  @!P2 SEL R19, R13, 0x63400000, !P3 ;  /* 0x634000000d13a807 */ /* 0x000fc80005800000 */
[----:B------:R-:W-:Y:S01]  /*1d40*/  @!P2 LOP3.LUT R19, R19, 0x80000000, R11, 0xf8, !PT ;  /* 0x800000001313a812 */ /* 0x000fe200078ef80b */
[----:B0-----:R-:W-:-:S03]  /*1d50*/  DFMA R8, R16, -R2, 1 ;  /* 0x3ff000001008742b */ /* 0x001fc60000000802 */
[----:B------:R-:W-:-:S05]  /*1d60*/  @!P2 LOP3.LUT R19, R19, 0x100000, RZ, 0xfc, !PT ;  /* 0x001000001313a812 */ /* 0x000fca00078efcff */
[----:B------:R-:W-:-:S08]  /*1d70*/  DFMA R8, R8, R8, R8 ;  /* 0x000000080808722b */ /* 0x000fd00000000008 */
[----:B------:R-:W-:Y:S01]  /*1d80*/  DFMA R16, R16, R8, R16 ;  /* 0x000000081010722b */ /* 0x000fe20000000010 */
[----:B------:R-:W-:Y:S02]  /*1d90*/  SEL R9, R13, 0x63400000, !P1 ;  /* 0x634000000d097807 */ /* 0x000fe40004800000 */
[----:B------:R-:W-:Y:S02]  /*1da0*/  MOV R8, R10 ;  /* 0x0000000a00087202 */ /* 0x000fe40000000f00 */
[----:B------:R-:W-:-:S03]  /*1db0*/  LOP3.LUT R9, R9, 0x800fffff, R11, 0xf8, !PT ;  /* 0x800fffff09097812 */ /* 0x000fc600078ef80b */
[----:B------:R-:W-:-:S03]  /*1dc0*/  DFMA R20, R16, -R2, 1 ;  /* 0x3ff000001014742b */ /* 0x000fc60000000802 */
[----:B------:R-:W-:-:S05]  /*1dd0*/  @!P2 DFMA R8, R8, 2, -R18 ;  /* 0x400000000808a82b */ /* 0x000fca0000000812 */
[----:B------:R-:W-:Y:S01]  /*1de0*/  DFMA R16, R16, R20, R16 ;  /* 0x000000141010722b */ /* 0x000fe20000000010 */
[----:B------:R-:W-:Y:S01]  /*1df0*/  MOV R21, R12 ;  /* 0x0000000c00157202 */ /* 0x000fe20000000f00 */
[----:B------:R-:W-:Y:S01]  /*1e00*/  IMAD.MOV.U32 R20, RZ, RZ, R15 ;  /* 0x000000ffff147224 */ /* 0x000fe200078e000f */
[----:B------:R-:W-:Y:S02]  /*1e10*/  @!P0 LOP3.LUT R20, R3, 0x7ff00000, RZ, 0xc0, !PT ;  /* 0x7ff0000003148812 */ /* 0x000fe400078ec0ff */
[----:B------:R-:W-:-:S03]  /*1e20*/  @!P2 LOP3.LUT R21, R9, 0x7ff00000, RZ, 0xc0, !PT ;  /* 0x7ff000000915a812 */ /* 0x000fc600078ec0ff */
[----:B------:R-:W-:Y:S01]  /*1e30*/  DMUL R18, R16, R8 ;  /* 0x0000000810127228 */ /* 0x000fe20000000000 */
[----:B------:R-:W-:Y:S01]  /*1e40*/  VIADD R23, R20, 0xffffffff ;  /* 0xffffffff14177836 */ /* 0x000fe20000000000 */
[----:B------:R-:W-:-:S04]  /*1e50*/  IADD3 R22, PT, PT, R21, -0x1, RZ ;  /* 0xffffffff15167810 */ /* 0x000fc80007ffe0ff */
[----:B------:R-:W-:Y:S02]  /*1e60*/  ISETP.GT.U32.AND P0, PT, R22, 0x7feffffe, PT ;  /* 0x7feffffe1600780c */ /* 0x000fe40003f04070 */
[----:B------:R-:W-:Y:S02]  /*1e70*/  DFMA R14, R18, -R2, R8 ;  /* 0x80000002120e722b */ /* 0x000fe40000000008 */
[----:B------:R-:W-:-:S06]  /*1e80*/  ISETP.GT.U32.OR P0, PT, R23, 0x7feffffe, P0 ;  /* 0x7feffffe1700780c */ /* 0x000fcc0000704470 */
[----:B------:R-:W-:-:S07]  /*1e90*/  DFMA R14, R16, R14, R18 ;  /* 0x0000000e100e722b */ /* 0x000fce0000000012 */
[----:B------:R-:W-:Y:S05]  /*1ea0*/  @P0 BRA `(.L_x_79) ;  /* 0x00000000006c0947 */ /* 0x000fea0003800000 */
[----:B------:R-:W-:-:S04]  /*1eb0*/  LOP3.LUT R11, R7, 0x7ff00000, RZ, 0xc0, !PT ;  /* 0x7ff00000070b7812 */ /* 0x000fc800078ec0ff */
[CC--:B------:R-:W-:Y:S02]  /*1ec0*/  VIADDMNMX R10, R12.reuse, -R11.reuse, 0xb9600000, !PT ;  /* 0xb96000000c0a7446 */ /* 0x0c0fe4000780090b */
[----:B------:R-:W-:Y:S02]  /*1ed0*/  ISETP.GE.U32.AND P0, PT, R12, R11, PT ;  /* 0x0000000b0c00720c */ /* 0x000fe40003f06070 */
[----:B------:R-:W-:Y:S02]  /*1ee0*/  VIMNMX R10, PT, PT, R10, 0x46a00000, PT ;  /* 0x46a000000a0a7848 */ /* 0x000fe40003fe0100 */
[----:B------:R-:W-:-:S04]  /*1ef0*/  SEL R13, R13, 0x63400000, !P0 ;  /* 0x634000000d0d7807 */ /* 0x000fc80004000000 */
[----:B------:R-:W-:Y:S02]  /*1f00*/  IADD3 R16, PT, PT, -R13, R10, RZ ;  /* 0x0000000a0d107210 */ /* 0x000fe40007ffe1ff */
[----:B------:R-:W-:-:S03]  /*1f10*/  MOV R10, RZ ;  /* 0x000000ff000a7202 */ /* 0x000fc60000000f00 */
        /* <DEDUP_REMOVED lines=10> */
[----:B------:R-:W-:Y:S01]  /*1fc0*/  IADD3 R3, PT, PT, -R16, RZ, RZ ;  /* 0x000000ff10037210 */ /* 0x000fe20007ffe1ff */
[----:B------:R-:W-:Y:S01]  /*1fd0*/  IMAD.MOV.U32 R2, RZ, RZ, RZ ;  /* 0x000000ffff027224 */ /* 0x000fe200078e00ff */
[----:B------:R-:W-:-:S05]  /*1fe0*/  DMUL.RP R10, R14, R10 ;  /* 0x0000000a0e0a7228 */ /* 0x000fca0000008000 */
[----:B------:R-:W-:-:S05]  /*1ff0*/  DFMA R2, R12, -R2, R14 ;  /* 0x800000020c02722b */ /* 0x000fca000000000e */
[----:B------:R-:W-:Y:S02]  /*2000*/  LOP3.LUT R7, R11, R7, RZ, 0x3c, !PT ;  /* 0x000000070b077212 */ /* 0x000fe400078e3cff */
[----:B------:R-:W-:-:S04]  /*2010*/  IADD3 R2, PT, PT, -R16, -0x43300000, RZ ;  /* 0xbcd0000010027810 */ /* 0x000fc80007ffe1ff */
[----:B------:R-:W-:-:S04]  /*2020*/  FSETP.NEU.AND P0, PT, |R3|, R2, PT ;  /* 0x000000020300720b */ /* 0x000fc80003f0d200 */
[----:B------:R-:W-:Y:S02]  /*2030*/  FSEL R12, R10, R12, !P0 ;  /* 0x0000000c0a0c7208 */ /* 0x000fe40004000000 */
[----:B------:R-:W-:Y:S01]  /*2040*/  FSEL R13, R7, R13, !P0 ;  /* 0x0000000d070d7208 */ /* 0x000fe20004000000 */
[----:B------:R-:W-:Y:S06]  /*2050*/  BRA `(.L_x_80) ;  /* 0x0000000000547947 */ /* 0x000fec0003800000 */
.L_x_79:
[----:B------:R-:W-:-:S14]  /*2060*/  DSETP.NAN.AND P0, PT, R10, R10, PT ;  /* 0x0000000a0a00722a */ /* 0x000fdc0003f08000 */
[----:B------:R-:W-:Y:S05]  /*2070*/  @P0 BRA `(.L_x_81) ;  /* 0x0000000000440947 */ /* 0x000fea0003800000 */
[----:B------:R-:W-:-:S14]  /*2080*/  DSETP.NAN.AND P0, PT, R6, R6, PT ;  /* 0x000000060600722a */ /* 0x000fdc0003f08000 */
[----:B------:R-:W-:Y:S05]  /*2090*/  @P0 BRA `(.L_x_82) ;  /* 0x0000000000300947 */ /* 0x000fea0003800000 */
[----:B------:R-:W-:Y:S01]  /*20a0*/  ISETP.NE.AND P0, PT, R21, R20, PT ;  /* 0x000000141500720c */ /* 0x000fe20003f05270 */
[----:B------:R-:W-:Y:S01]  /*20b0*/  IMAD.MOV.U32 R13, RZ, RZ, -0x80000 ;  /* 0xfff80000ff0d7424 */ /* 0x000fe200078e00ff */
[----:B------:R-:W-:-:S11]  /*20c0*/  MOV R12, 0x0 ;  /* 0x00000000000c7802 */ /* 0x000fd60000000f00 */
[----:B------:R-:W-:Y:S05]  /*20d0*/  @!P0 BRA `(.L_x_80) ;  /* 0x0000000000348947 */ /* 0x000fea0003800000 */
[----:B------:R-:W-:Y:S02]  /*20e0*/  ISETP.NE.AND P0, PT, R21, 0x7ff00000, PT ;  /* 0x7ff000001500780c */ /* 0x000fe40003f05270 */
[----:B------:R-:W-:Y:S02]  /*20f0*/  LOP3.LUT R13, R11, 0x80000000, R7, 0x48, !PT ;  /* 0x800000000b0d7812 */ /* 0x000fe400078e4807 */
[----:B------:R-:W-:-:S13]  /*2100*/  ISETP.EQ.OR P0, PT, R20, RZ, !P0 ;  /* 0x000000ff1400720c */ /* 0x000fda0004702670 */
[----:B------:R-:W-:Y:S02]  /*2110*/  @P0 LOP3.LUT R2, R13, 0x7ff00000, RZ, 0xfc, !PT ;  /* 0x7ff000000d020812 */ /* 0x000fe400078efcff */
[----:B------:R-:W-:Y:S01]  /*2120*/  @!P0 MOV R12, RZ ;  /* 0x000000ff000c8202 */ /* 0x000fe20000000f00 */
[----:B------:R-:W-:Y:S01]  /*2130*/  @P0 IMAD.MOV.U32 R12, RZ, RZ, RZ ;  /* 0x000000ffff0c0224 */ /* 0x000fe200078e00ff */
[----:B------:R-:W-:Y:S01]  /*2140*/  @P0 MOV R13, R2 ;  /* 0x00000002000d0202 */ /* 0x000fe20000000f00 */
[----:B------:R-:W-:Y:S06]  /*2150*/  BRA `(.L_x_80) ;  /* 0x0000000000147947 */ /* 0x000fec0003800000 */
.L_x_82:
[----:B------:R-:W-:Y:S01]  /*2160*/  LOP3.LUT R13, R7, 0x80000, RZ, 0xfc, !PT ;  /* 0x00080000070d7812 */ /* 0x000fe200078efcff */
[----:B------:R-:W-:Y:S01]  /*2170*/  IMAD.MOV.U32 R12, RZ, RZ, R6 ;  /* 0x000000ffff0c7224 */ /* 0x000fe200078e0006 */
[----:B------:R-:W-:Y:S06]  /*2180*/  BRA `(.L_x_80) ;  /* 0x0000000000087947 */ /* 0x000fec0003800000 */
.L_x_81:
[----:B------:R-:W-:Y:S02]  /*2190*/  LOP3.LUT R13, R11, 0x80000, RZ, 0xfc, !PT ;  /* 0x000800000b0d7812 */ /* 0x000fe400078efcff */
[----:B------:R-:W-:-:S07]  /*21a0*/  MOV R12, R10 ;  /* 0x0000000a000c7202 */ /* 0x000fce0000000f00 */
.L_x_80:
[----:B------:R-:W-:Y:S05]  /*21b0*/  BSYNC.RECONVERGENT B1 ;  /* 0x0000000000017941 */ /* 0x000fea0003800200 */
.L_x_78:
[----:B------:R-:W-:Y:S02]  /*21c0*/  HFMA2 R3, -RZ, RZ, 0, 0 ;  /* 0x00000000ff037431 */ /* 0x000fe400000001ff */
[----:B------:R-:W-:-:S04]  /*21d0*/  IMAD.MOV.U32 R2, RZ, RZ, R4 ;  /* 0x000000ffff027224 */ /* 0x000fc800078e0004 */
[----:B------:R-:W-:Y:S05]  /*21e0*/  RET.REL.NODEC R2 `(_Z14BernBinomCoeffPdi) ;  /* 0xffffffdc02847950 */ /* 0x000fea0003c3ffff */
.L_x_83:
        /* <DEDUP_REMOVED lines=9> */
.L_x_85:


//--------------------- .nv.shared.reserved.0     --------------------------
	.section	.nv.shared.reserved.0,"aw",@nobits
	.weak		__nv_reservedSMEM_offset_0_alias
	.size		__nv_reservedSMEM_offset_0_alias, 0, 64
	.other		__nv_reservedSMEM_offset_0_alias,@"STO_CUDA_RESERVED_SHARED STV_DEFAULT"
__nv_reservedSMEM_offset_0_alias:
	.zero		0
	.zero		64


//--------------------- .nv.constant0._Z11ass_A_exactddP11coordinatesPdiPiS1_S1_ --------------------------
	.section	.nv.constant0._Z11ass_A_exactddP11coordinatesPdiPiS1_S1_,"a",@progbits
	.sectionflags	@""
	.align	4
.nv.constant0._Z11ass_A_exactddP11coordinatesPdiPiS1_S1_:
	.zero		960


//--------------------- .nv.constant0._Z5ass_APdPiS0_ddiiiiii --------------------------
	.section	.nv.constant0._Z5ass_APdPiS0_ddiiiiii,"a",@progbits
	.sectionflags	@""
	.align	4
.nv.constant0._Z5ass_APdPiS0_ddiiiiii:
	.zero		960


//--------------------- .nv.constant0._Z14BernBinomCoeffPdi --------------------------
	.section	.nv.constant0._Z14BernBinomCoeffPdi,"a",@progbits
	.sectionflags	@""
	.align	4
.nv.constant0._Z14BernBinomCoeffPdi:
	.zero		908


//--------------------- SYMBOLS --------------------------

	.type		.nv.reservedSmem.offset0,@object
	.size		.nv.reservedSmem.offset0,0x4
	.type		malloc,@function
	.type		free,@function
